//
// Generated by NVIDIA NVVM Compiler
//
// Compiler Build ID: CL-36424714
// Cuda compilation tools, release 13.0, V13.0.88
// Based on NVVM 20.0.0
//

.version 9.0
.target sm_100
.address_size 64

	// .globl	bitonic_sort_float_kernel
// _ZZ24radix_count_float_kernelE10local_hist has been demoted
// _ZZ23radix_prefix_sum_kernelE6shared has been demoted
.extern .shared .align 16 .b8 shared[];
.extern .shared .align 16 .b8 shared_mem[];
.extern .shared .align 16 .b8 shared_int[];
.extern .shared .align 16 .b8 shared_argsort[];
.extern .shared .align 16 .b8 shared_topk[];

.visible .entry bitonic_sort_float_kernel(
	.param .u64 .ptr .align 1 bitonic_sort_float_kernel_param_0,
	.param .u64 bitonic_sort_float_kernel_param_1,
	.param .u8 bitonic_sort_float_kernel_param_2
)
{
	.reg .pred 	%p<19>;
	.reg .b16 	%rs<5>;
	.reg .b32 	%r<36>;
	.reg .b32 	%f<15>;
	.reg .b64 	%rd<13>;

	ld.param.u64 	%rd7, [bitonic_sort_float_kernel_param_0];
	ld.param.u64 	%rd6, [bitonic_sort_float_kernel_param_1];
	ld.param.s8 	%rs2, [bitonic_sort_float_kernel_param_2];
	cvta.to.global.u64 	%rd8, %rd7;
	mov.u32 	%r1, %tid.x;
	cvt.u64.u32 	%rd9, %r1;
	mov.u32 	%r16, %ctaid.x;
	mov.u32 	%r17, %ntid.x;
	shl.b32 	%r2, %r17, 1;
	mul.lo.s32 	%r18, %r2, %r16;
	cvt.u64.u32 	%rd10, %r18;
	add.s64 	%rd1, %rd10, %rd9;
	cvt.u64.u32 	%rd2, %r17;
	add.s64 	%rd3, %rd1, %rd2;
	setp.ge.u64 	%p1, %rd1, %rd6;
	shl.b64 	%rd11, %rd1, 2;
	add.s64 	%rd4, %rd8, %rd11;
	mov.f32 	%f13, 0f7F7FFFFF;
	@%p1 bra 	$L__BB0_2;
	ld.global.f32 	%f13, [%rd4];
$L__BB0_2:
	shl.b32 	%r19, %r1, 2;
	mov.u32 	%r20, shared;
	add.s32 	%r3, %r20, %r19;
	st.shared.f32 	[%r3], %f13;
	setp.ge.u64 	%p2, %rd3, %rd6;
	shl.b64 	%rd12, %rd2, 2;
	add.s64 	%rd5, %rd4, %rd12;
	mov.f32 	%f14, 0f7F7FFFFF;
	@%p2 bra 	$L__BB0_4;
	ld.global.f32 	%f14, [%rd5];
$L__BB0_4:
	cvt.u32.u64 	%r22, %rd2;
	add.s32 	%r4, %r1, %r22;
	shl.b32 	%r23, %r22, 2;
	add.s32 	%r5, %r3, %r23;
	st.shared.f32 	[%r5], %f14;
	bar.sync 	0;
	setp.eq.s16 	%p3, %rs2, 0;
	selp.u16 	%rs1, 1, 0, %p3;
	mov.b32 	%r34, 2;
$L__BB0_5:
	setp.eq.s32 	%p4, %r34, 0;
	@%p4 bra 	$L__BB0_14;
	and.b32  	%r24, %r34, %r1;
	setp.eq.s32 	%p5, %r24, 0;
	selp.b16 	%rs3, %rs2, %rs1, %p5;
	cvt.s32.s16 	%r7, %rs3;
	and.b32  	%r25, %r34, %r4;
	setp.eq.s32 	%p6, %r25, 0;
	selp.b16 	%rs4, %rs2, %rs1, %p6;
	cvt.s32.s16 	%r8, %rs4;
	mov.u32 	%r35, %r34;
$L__BB0_7:
	mov.u32 	%r9, %r35;
	shr.u32 	%r35, %r9, 1;
	xor.b32  	%r11, %r35, %r1;
	setp.le.u32 	%p7, %r11, %r1;
	@%p7 bra 	$L__BB0_10;
	ld.shared.f32 	%f5, [%r3];
	shl.b32 	%r26, %r11, 2;
	add.s32 	%r12, %r20, %r26;
	ld.shared.f32 	%f6, [%r12];
	setp.gt.f32 	%p8, %f5, %f6;
	selp.u32 	%r28, 1, 0, %p8;
	setp.ne.s32 	%p9, %r28, %r7;
	@%p9 bra 	$L__BB0_10;
	st.shared.f32 	[%r3], %f6;
	st.shared.f32 	[%r12], %f5;
$L__BB0_10:
	bar.sync 	0;
	xor.b32  	%r13, %r35, %r4;
	setp.le.u32 	%p10, %r13, %r4;
	setp.ge.u32 	%p11, %r13, %r2;
	or.pred  	%p12, %p10, %p11;
	@%p12 bra 	$L__BB0_13;
	ld.shared.f32 	%f7, [%r5];
	shl.b32 	%r31, %r13, 2;
	add.s32 	%r14, %r20, %r31;
	ld.shared.f32 	%f8, [%r14];
	setp.gt.f32 	%p13, %f7, %f8;
	selp.u32 	%r33, 1, 0, %p13;
	setp.ne.s32 	%p14, %r33, %r8;
	@%p14 bra 	$L__BB0_13;
	st.shared.f32 	[%r5], %f8;
	st.shared.f32 	[%r14], %f7;
$L__BB0_13:
	bar.sync 	0;
	setp.gt.u32 	%p15, %r9, 3;
	@%p15 bra 	$L__BB0_7;
$L__BB0_14:
	shl.b32 	%r34, %r34, 1;
	setp.le.u32 	%p16, %r34, %r2;
	@%p16 bra 	$L__BB0_5;
	setp.ge.u64 	%p17, %rd1, %rd6;
	@%p17 bra 	$L__BB0_17;
	ld.shared.f32 	%f11, [%r3];
	st.global.f32 	[%rd4], %f11;
$L__BB0_17:
	setp.ge.u64 	%p18, %rd3, %rd6;
	@%p18 bra 	$L__BB0_19;
	ld.shared.f32 	%f12, [%r5];
	st.global.f32 	[%rd5], %f12;
$L__BB0_19:
	ret;

}
	// .globl	bitonic_sort_kv_float_kernel
.visible .entry bitonic_sort_kv_float_kernel(
	.param .u64 .ptr .align 1 bitonic_sort_kv_float_kernel_param_0,
	.param .u64 .ptr .align 1 bitonic_sort_kv_float_kernel_param_1,
	.param .u64 bitonic_sort_kv_float_kernel_param_2,
	.param .u8 bitonic_sort_kv_float_kernel_param_3
)
{
	.reg .pred 	%p<21>;
	.reg .b16 	%rs<5>;
	.reg .b32 	%r<55>;
	.reg .b32 	%f<15>;
	.reg .b64 	%rd<19>;

	ld.param.u64 	%rd10, [bitonic_sort_kv_float_kernel_param_0];
	ld.param.u64 	%rd8, [bitonic_sort_kv_float_kernel_param_1];
	ld.param.u64 	%rd9, [bitonic_sort_kv_float_kernel_param_2];
	ld.param.s8 	%rs1, [bitonic_sort_kv_float_kernel_param_3];
	cvta.to.global.u64 	%rd11, %rd10;
	mov.u32 	%r23, %ntid.x;
	shl.b32 	%r1, %r23, 3;
	mov.u32 	%r2, %tid.x;
	cvt.u64.u32 	%rd12, %r2;
	mov.u32 	%r24, %ctaid.x;
	shl.b32 	%r3, %r23, 1;
	mul.lo.s32 	%r25, %r3, %r24;
	cvt.u64.u32 	%rd13, %r25;
	add.s64 	%rd1, %rd13, %rd12;
	cvt.u64.u32 	%rd2, %r23;
	add.s64 	%rd3, %rd1, %rd2;
	setp.ge.u64 	%p1, %rd1, %rd9;
	shl.b64 	%rd14, %rd1, 2;
	add.s64 	%rd4, %rd11, %rd14;
	mov.f32 	%f13, 0f7F7FFFFF;
	@%p1 bra 	$L__BB1_2;
	ld.global.f32 	%f13, [%rd4];
$L__BB1_2:
	shl.b32 	%r26, %r2, 2;
	mov.u32 	%r27, shared_mem;
	add.s32 	%r4, %r27, %r26;
	st.shared.f32 	[%r4], %f13;
	setp.ge.u64 	%p2, %rd3, %rd9;
	shl.b64 	%rd15, %rd2, 2;
	add.s64 	%rd5, %rd4, %rd15;
	mov.f32 	%f14, 0f7F7FFFFF;
	@%p2 bra 	$L__BB1_4;
	ld.global.f32 	%f14, [%rd5];
$L__BB1_4:
	cvt.u32.u64 	%r29, %rd2;
	setp.ge.u64 	%p3, %rd1, %rd9;
	add.s32 	%r5, %r2, %r29;
	shl.b32 	%r30, %r29, 2;
	add.s32 	%r6, %r4, %r30;
	st.shared.f32 	[%r6], %f14;
	cvta.to.global.u64 	%rd16, %rd8;
	add.s64 	%rd6, %rd16, %rd14;
	mov.b32 	%r51, 0;
	@%p3 bra 	$L__BB1_6;
	ld.global.u32 	%r51, [%rd6];
$L__BB1_6:
	setp.ge.u64 	%p4, %rd3, %rd9;
	add.s32 	%r9, %r4, %r1;
	st.shared.u32 	[%r9], %r51;
	add.s64 	%rd7, %rd6, %rd15;
	mov.b32 	%r52, 0;
	@%p4 bra 	$L__BB1_8;
	ld.global.u32 	%r52, [%rd7];
$L__BB1_8:
	add.s32 	%r12, %r6, %r1;
	st.shared.u32 	[%r12], %r52;
	bar.sync 	0;
	mov.b32 	%r53, 2;
$L__BB1_9:
	setp.eq.s32 	%p5, %r53, 0;
	@%p5 bra 	$L__BB1_18;
	and.b32  	%r33, %r53, %r2;
	setp.eq.s32 	%p6, %r33, 0;
	setp.eq.s16 	%p7, %rs1, 0;
	selp.u16 	%rs2, 1, 0, %p7;
	selp.b16 	%rs3, %rs1, %rs2, %p6;
	cvt.s32.s16 	%r14, %rs3;
	and.b32  	%r34, %r53, %r5;
	setp.eq.s32 	%p8, %r34, 0;
	selp.b16 	%rs4, %rs1, %rs2, %p8;
	cvt.s32.s16 	%r15, %rs4;
	mov.u32 	%r54, %r53;
$L__BB1_11:
	mov.u32 	%r16, %r54;
	shr.u32 	%r54, %r16, 1;
	xor.b32  	%r18, %r54, %r2;
	setp.le.u32 	%p9, %r18, %r2;
	@%p9 bra 	$L__BB1_14;
	ld.shared.f32 	%f5, [%r4];
	shl.b32 	%r35, %r18, 2;
	mov.u32 	%r36, shared_mem;
	add.s32 	%r19, %r36, %r35;
	ld.shared.f32 	%f6, [%r19];
	setp.gt.f32 	%p10, %f5, %f6;
	selp.u32 	%r37, 1, 0, %p10;
	setp.ne.s32 	%p11, %r37, %r14;
	@%p11 bra 	$L__BB1_14;
	st.shared.f32 	[%r4], %f6;
	st.shared.f32 	[%r19], %f5;
	ld.shared.u32 	%r38, [%r9];
	add.s32 	%r39, %r19, %r1;
	ld.shared.u32 	%r40, [%r39];
	st.shared.u32 	[%r9], %r40;
	st.shared.u32 	[%r39], %r38;
$L__BB1_14:
	bar.sync 	0;
	xor.b32  	%r20, %r54, %r5;
	setp.le.u32 	%p12, %r20, %r5;
	setp.ge.u32 	%p13, %r20, %r3;
	or.pred  	%p14, %p12, %p13;
	@%p14 bra 	$L__BB1_17;
	ld.shared.f32 	%f7, [%r6];
	shl.b32 	%r43, %r20, 2;
	mov.u32 	%r44, shared_mem;
	add.s32 	%r21, %r44, %r43;
	ld.shared.f32 	%f8, [%r21];
	setp.gt.f32 	%p15, %f7, %f8;
	selp.u32 	%r45, 1, 0, %p15;
	setp.ne.s32 	%p16, %r45, %r15;
	@%p16 bra 	$L__BB1_17;
	st.shared.f32 	[%r6], %f8;
	st.shared.f32 	[%r21], %f7;
	ld.shared.u32 	%r46, [%r12];
	add.s32 	%r47, %r21, %r1;
	ld.shared.u32 	%r48, [%r47];
	st.shared.u32 	[%r12], %r48;
	st.shared.u32 	[%r47], %r46;
$L__BB1_17:
	bar.sync 	0;
	setp.gt.u32 	%p17, %r16, 3;
	@%p17 bra 	$L__BB1_11;
$L__BB1_18:
	shl.b32 	%r53, %r53, 1;
	setp.le.u32 	%p18, %r53, %r3;
	@%p18 bra 	$L__BB1_9;
	setp.ge.u64 	%p19, %rd1, %rd9;
	@%p19 bra 	$L__BB1_21;
	ld.shared.f32 	%f11, [%r4];
	st.global.f32 	[%rd4], %f11;
	ld.shared.u32 	%r49, [%r9];
	st.global.u32 	[%rd6], %r49;
$L__BB1_21:
	setp.ge.u64 	%p20, %rd3, %rd9;
	@%p20 bra 	$L__BB1_23;
	ld.shared.f32 	%f12, [%r6];
	st.global.f32 	[%rd5], %f12;
	ld.shared.u32 	%r50, [%r12];
	st.global.u32 	[%rd7], %r50;
$L__BB1_23:
	ret;

}
	// .globl	bitonic_merge_float_kernel
.visible .entry bitonic_merge_float_kernel(
	.param .u64 .ptr .align 1 bitonic_merge_float_kernel_param_0,
	.param .u64 bitonic_merge_float_kernel_param_1,
	.param .u32 bitonic_merge_float_kernel_param_2,
	.param .u32 bitonic_merge_float_kernel_param_3,
	.param .u8 bitonic_merge_float_kernel_param_4
)
{
	.reg .pred 	%p<8>;
	.reg .b16 	%rs<4>;
	.reg .b32 	%r<7>;
	.reg .b32 	%f<3>;
	.reg .b64 	%rd<15>;

	ld.param.u64 	%rd5, [bitonic_merge_float_kernel_param_0];
	ld.param.u64 	%rd6, [bitonic_merge_float_kernel_param_1];
	ld.param.u32 	%rd7, [bitonic_merge_float_kernel_param_2];
	ld.param.u32 	%r1, [bitonic_merge_float_kernel_param_3];
	ld.param.s8 	%rs1, [bitonic_merge_float_kernel_param_4];
	mov.u32 	%r2, %ctaid.x;
	mov.u32 	%r3, %ntid.x;
	mul.wide.u32 	%rd8, %r2, %r3;
	mov.u32 	%r4, %tid.x;
	cvt.u64.u32 	%rd9, %r4;
	add.s64 	%rd1, %rd8, %rd9;
	xor.b64  	%rd2, %rd1, %rd7;
	setp.le.u64 	%p1, %rd2, %rd1;
	setp.ge.u64 	%p2, %rd2, %rd6;
	or.pred  	%p3, %p1, %p2;
	@%p3 bra 	$L__BB2_3;
	cvta.to.global.u64 	%rd10, %rd5;
	cvt.u64.u32 	%rd11, %r1;
	and.b64  	%rd12, %rd1, %rd11;
	setp.eq.s64 	%p4, %rd12, 0;
	setp.eq.s16 	%p5, %rs1, 0;
	selp.u16 	%rs2, 1, 0, %p5;
	selp.b16 	%rs3, %rs1, %rs2, %p4;
	shl.b64 	%rd13, %rd1, 2;
	add.s64 	%rd3, %rd10, %rd13;
	ld.global.f32 	%f1, [%rd3];
	shl.b64 	%rd14, %rd2, 2;
	add.s64 	%rd4, %rd10, %rd14;
	ld.global.f32 	%f2, [%rd4];
	setp.gt.f32 	%p6, %f1, %f2;
	selp.u32 	%r5, 1, 0, %p6;
	cvt.s32.s16 	%r6, %rs3;
	setp.ne.s32 	%p7, %r5, %r6;
	@%p7 bra 	$L__BB2_3;
	st.global.f32 	[%rd3], %f2;
	st.global.f32 	[%rd4], %f1;
$L__BB2_3:
	ret;

}
	// .globl	radix_count_float_kernel
.visible .entry radix_count_float_kernel(
	.param .u64 .ptr .align 1 radix_count_float_kernel_param_0,
	.param .u64 .ptr .align 1 radix_count_float_kernel_param_1,
	.param .u64 radix_count_float_kernel_param_2,
	.param .u32 radix_count_float_kernel_param_3
)
{
	.reg .pred 	%p<20>;
	.reg .b32 	%r<123>;
	.reg .b64 	%rd<25>;
	// demoted variable
	.shared .align 4 .b8 _ZZ24radix_count_float_kernelE10local_hist[1024];
	ld.param.u64 	%rd10, [radix_count_float_kernel_param_0];
	ld.param.u64 	%rd8, [radix_count_float_kernel_param_1];
	ld.param.u64 	%rd9, [radix_count_float_kernel_param_2];
	ld.param.u32 	%r58, [radix_count_float_kernel_param_3];
	cvta.to.global.u64 	%rd1, %rd10;
	mov.u32 	%r122, %tid.x;
	setp.gt.u32 	%p1, %r122, 255;
	@%p1 bra 	$L__BB3_7;
	mov.u32 	%r2, %ntid.x;
	add.s32 	%r59, %r122, %r2;
	max.u32 	%r60, %r59, 256;
	setp.lt.u32 	%p2, %r59, 256;
	selp.u32 	%r61, 1, 0, %p2;
	add.s32 	%r62, %r59, %r61;
	sub.s32 	%r63, %r60, %r62;
	div.u32 	%r64, %r63, %r2;
	add.s32 	%r3, %r64, %r61;
	and.b32  	%r65, %r3, 3;
	setp.eq.s32 	%p3, %r65, 3;
	mov.u32 	%r114, %r122;
	@%p3 bra 	$L__BB3_4;
	add.s32 	%r66, %r3, 1;
	and.b32  	%r67, %r66, 3;
	shl.b32 	%r68, %r122, 2;
	mov.u32 	%r69, _ZZ24radix_count_float_kernelE10local_hist;
	add.s32 	%r111, %r69, %r68;
	shl.b32 	%r5, %r2, 2;
	neg.s32 	%r110, %r67;
	mad.lo.s32 	%r114, %r2, %r67, %r122;
$L__BB3_3:
	.pragma "nounroll";
	mov.b32 	%r70, 0;
	st.shared.u32 	[%r111], %r70;
	add.s32 	%r111, %r111, %r5;
	add.s32 	%r110, %r110, 1;
	setp.ne.s32 	%p4, %r110, 0;
	@%p4 bra 	$L__BB3_3;
$L__BB3_4:
	setp.lt.u32 	%p5, %r3, 3;
	@%p5 bra 	$L__BB3_7;
	shl.b32 	%r13, %r2, 2;
	shl.b32 	%r71, %r114, 2;
	mov.u32 	%r72, _ZZ24radix_count_float_kernelE10local_hist;
	add.s32 	%r113, %r72, %r71;
	shl.b32 	%r15, %r2, 4;
	shl.b32 	%r16, %r2, 3;
	mul.lo.s32 	%r17, %r2, 12;
$L__BB3_6:
	mov.b32 	%r73, 0;
	st.shared.u32 	[%r113], %r73;
	add.s32 	%r74, %r113, %r13;
	st.shared.u32 	[%r74], %r73;
	add.s32 	%r75, %r113, %r16;
	st.shared.u32 	[%r75], %r73;
	add.s32 	%r76, %r113, %r17;
	st.shared.u32 	[%r76], %r73;
	add.s32 	%r114, %r114, %r13;
	add.s32 	%r113, %r113, %r15;
	setp.lt.u32 	%p6, %r114, 256;
	@%p6 bra 	$L__BB3_6;
$L__BB3_7:
	bar.sync 	0;
	mov.u32 	%r77, %ctaid.x;
	mov.u32 	%r22, %ntid.x;
	mul.wide.u32 	%rd11, %r77, %r22;
	cvt.u64.u32 	%rd2, %r122;
	add.s64 	%rd3, %rd11, %rd2;
	setp.ge.u64 	%p7, %rd3, %rd9;
	@%p7 bra 	$L__BB3_9;
	cvta.to.global.u64 	%rd12, %rd8;
	shl.b64 	%rd13, %rd3, 2;
	add.s64 	%rd14, %rd12, %rd13;
	ld.global.nc.u32 	%r78, [%rd14];
	setp.gt.s32 	%p8, %r78, -1;
	selp.b32 	%r79, -2147483648, -1, %p8;
	xor.b32  	%r80, %r79, %r78;
	shr.u32 	%r81, %r80, %r58;
	shl.b32 	%r82, %r81, 2;
	and.b32  	%r83, %r82, 1020;
	mov.u32 	%r84, _ZZ24radix_count_float_kernelE10local_hist;
	add.s32 	%r85, %r84, %r83;
	atom.shared.add.u32 	%r86, [%r85], 1;
$L__BB3_9:
	setp.gt.u32 	%p9, %r122, 255;
	bar.sync 	0;
	@%p9 bra 	$L__BB3_26;
	add.s32 	%r87, %r122, %r22;
	max.u32 	%r88, %r87, 256;
	setp.lt.u32 	%p10, %r87, 256;
	selp.u32 	%r89, 1, 0, %p10;
	add.s32 	%r90, %r87, %r89;
	sub.s32 	%r91, %r88, %r90;
	div.u32 	%r92, %r91, %r22;
	add.s32 	%r23, %r92, %r89;
	and.b32  	%r93, %r23, 3;
	setp.eq.s32 	%p11, %r93, 3;
	@%p11 bra 	$L__BB3_15;
	add.s32 	%r94, %r23, 1;
	and.b32  	%r95, %r94, 3;
	shl.b64 	%rd15, %rd2, 2;
	add.s64 	%rd24, %rd1, %rd15;
	mul.wide.u32 	%rd5, %r22, 4;
	shl.b32 	%r96, %r122, 2;
	mov.u32 	%r97, _ZZ24radix_count_float_kernelE10local_hist;
	add.s32 	%r116, %r97, %r96;
	shl.b32 	%r25, %r22, 2;
	neg.s32 	%r115, %r95;
	mad.lo.s32 	%r122, %r22, %r95, %r122;
$L__BB3_12:
	.pragma "nounroll";
	ld.shared.u32 	%r30, [%r116];
	setp.eq.s32 	%p12, %r30, 0;
	@%p12 bra 	$L__BB3_14;
	atom.global.add.u32 	%r98, [%rd24], %r30;
$L__BB3_14:
	add.s64 	%rd24, %rd24, %rd5;
	add.s32 	%r116, %r116, %r25;
	add.s32 	%r115, %r115, 1;
	setp.ne.s32 	%p13, %r115, 0;
	@%p13 bra 	$L__BB3_12;
$L__BB3_15:
	setp.lt.u32 	%p14, %r23, 3;
	@%p14 bra 	$L__BB3_26;
	shl.b32 	%r99, %r22, 1;
	add.s32 	%r121, %r122, %r99;
	shl.b32 	%r35, %r22, 2;
	mad.lo.s32 	%r120, %r22, 3, %r122;
	add.s32 	%r119, %r22, %r122;
	shl.b32 	%r100, %r122, 2;
	mov.u32 	%r101, _ZZ24radix_count_float_kernelE10local_hist;
	add.s32 	%r118, %r101, %r100;
	shl.b32 	%r39, %r22, 4;
	shl.b32 	%r40, %r22, 3;
	mul.lo.s32 	%r41, %r22, 12;
$L__BB3_17:
	ld.shared.u32 	%r47, [%r118];
	setp.eq.s32 	%p15, %r47, 0;
	@%p15 bra 	$L__BB3_19;
	mul.wide.u32 	%rd16, %r122, 4;
	add.s64 	%rd17, %rd1, %rd16;
	atom.global.add.u32 	%r102, [%rd17], %r47;
$L__BB3_19:
	add.s32 	%r103, %r118, %r35;
	ld.shared.u32 	%r48, [%r103];
	setp.eq.s32 	%p16, %r48, 0;
	@%p16 bra 	$L__BB3_21;
	mul.wide.u32 	%rd18, %r119, 4;
	add.s64 	%rd19, %rd1, %rd18;
	atom.global.add.u32 	%r104, [%rd19], %r48;
$L__BB3_21:
	add.s32 	%r49, %r122, %r22;
	add.s32 	%r105, %r118, %r40;
	ld.shared.u32 	%r50, [%r105];
	setp.eq.s32 	%p17, %r50, 0;
	@%p17 bra 	$L__BB3_23;
	mul.wide.u32 	%rd20, %r121, 4;
	add.s64 	%rd21, %rd1, %rd20;
	atom.global.add.u32 	%r106, [%rd21], %r50;
$L__BB3_23:
	add.s32 	%r51, %r49, %r22;
	add.s32 	%r107, %r118, %r41;
	ld.shared.u32 	%r52, [%r107];
	setp.eq.s32 	%p18, %r52, 0;
	@%p18 bra 	$L__BB3_25;
	mul.wide.u32 	%rd22, %r120, 4;
	add.s64 	%rd23, %rd1, %rd22;
	atom.global.add.u32 	%r108, [%rd23], %r52;
$L__BB3_25:
	add.s32 	%r109, %r51, %r22;
	add.s32 	%r122, %r109, %r22;
	add.s32 	%r121, %r121, %r35;
	add.s32 	%r120, %r120, %r35;
	add.s32 	%r119, %r119, %r35;
	add.s32 	%r118, %r118, %r39;
	setp.lt.u32 	%p19, %r122, 256;
	@%p19 bra 	$L__BB3_17;
$L__BB3_26:
	ret;

}
	// .globl	radix_prefix_sum_kernel
.visible .entry radix_prefix_sum_kernel(
	.param .u64 .ptr .align 1 radix_prefix_sum_kernel_param_0
)
{
	.reg .pred 	%p<12>;
	.reg .b32 	%r<61>;
	.reg .b64 	%rd<5>;
	// demoted variable
	.shared .align 4 .b8 _ZZ23radix_prefix_sum_kernelE6shared[1024];
	ld.param.u64 	%rd2, [radix_prefix_sum_kernel_param_0];
	cvta.to.global.u64 	%rd3, %rd2;
	mov.u32 	%r1, %tid.x;
	setp.gt.u32 	%p1, %r1, 255;
	mul.wide.u32 	%rd4, %r1, 4;
	add.s64 	%rd1, %rd3, %rd4;
	mov.b32 	%r51, 0;
	@%p1 bra 	$L__BB4_2;
	ld.global.u32 	%r51, [%rd1];
$L__BB4_2:
	shl.b32 	%r25, %r1, 2;
	mov.u32 	%r26, _ZZ23radix_prefix_sum_kernelE6shared;
	add.s32 	%r4, %r26, %r25;
	st.shared.u32 	[%r4], %r51;
	bar.sync 	0;
	setp.eq.s32 	%p2, %r1, 0;
	mov.b32 	%r52, 0;
	@%p2 bra 	$L__BB4_4;
	ld.shared.u32 	%r52, [%r4+-4];
$L__BB4_4:
	bar.sync 	0;
	ld.shared.u32 	%r28, [%r4];
	add.s32 	%r29, %r28, %r52;
	st.shared.u32 	[%r4], %r29;
	bar.sync 	0;
	setp.lt.u32 	%p3, %r1, 2;
	mov.b32 	%r53, 0;
	@%p3 bra 	$L__BB4_6;
	ld.shared.u32 	%r53, [%r4+-8];
$L__BB4_6:
	bar.sync 	0;
	ld.shared.u32 	%r31, [%r4];
	add.s32 	%r32, %r31, %r53;
	st.shared.u32 	[%r4], %r32;
	bar.sync 	0;
	setp.lt.u32 	%p4, %r1, 4;
	mov.b32 	%r54, 0;
	@%p4 bra 	$L__BB4_8;
	ld.shared.u32 	%r54, [%r4+-16];
$L__BB4_8:
	bar.sync 	0;
	ld.shared.u32 	%r34, [%r4];
	add.s32 	%r35, %r34, %r54;
	st.shared.u32 	[%r4], %r35;
	bar.sync 	0;
	setp.lt.u32 	%p5, %r1, 8;
	mov.b32 	%r55, 0;
	@%p5 bra 	$L__BB4_10;
	ld.shared.u32 	%r55, [%r4+-32];
$L__BB4_10:
	bar.sync 	0;
	ld.shared.u32 	%r37, [%r4];
	add.s32 	%r38, %r37, %r55;
	st.shared.u32 	[%r4], %r38;
	bar.sync 	0;
	setp.lt.u32 	%p6, %r1, 16;
	mov.b32 	%r56, 0;
	@%p6 bra 	$L__BB4_12;
	ld.shared.u32 	%r56, [%r4+-64];
$L__BB4_12:
	bar.sync 	0;
	ld.shared.u32 	%r40, [%r4];
	add.s32 	%r41, %r40, %r56;
	st.shared.u32 	[%r4], %r41;
	bar.sync 	0;
	setp.lt.u32 	%p7, %r1, 32;
	mov.b32 	%r57, 0;
	@%p7 bra 	$L__BB4_14;
	ld.shared.u32 	%r57, [%r4+-128];
$L__BB4_14:
	bar.sync 	0;
	ld.shared.u32 	%r43, [%r4];
	add.s32 	%r44, %r43, %r57;
	st.shared.u32 	[%r4], %r44;
	bar.sync 	0;
	setp.lt.u32 	%p8, %r1, 64;
	mov.b32 	%r58, 0;
	@%p8 bra 	$L__BB4_16;
	ld.shared.u32 	%r58, [%r4+-256];
$L__BB4_16:
	bar.sync 	0;
	ld.shared.u32 	%r46, [%r4];
	add.s32 	%r47, %r46, %r58;
	st.shared.u32 	[%r4], %r47;
	bar.sync 	0;
	setp.lt.u32 	%p9, %r1, 128;
	mov.b32 	%r59, 0;
	@%p9 bra 	$L__BB4_18;
	ld.shared.u32 	%r59, [%r4+-512];
$L__BB4_18:
	setp.gt.u32 	%p10, %r1, 255;
	bar.sync 	0;
	ld.shared.u32 	%r48, [%r4];
	add.s32 	%r49, %r48, %r59;
	st.shared.u32 	[%r4], %r49;
	bar.sync 	0;
	@%p10 bra 	$L__BB4_22;
	setp.eq.s32 	%p11, %r1, 0;
	mov.b32 	%r60, 0;
	@%p11 bra 	$L__BB4_21;
	ld.shared.u32 	%r60, [%r4+-4];
$L__BB4_21:
	st.global.u32 	[%rd1], %r60;
$L__BB4_22:
	ret;

}
	// .globl	radix_scatter_float_kernel
.visible .entry radix_scatter_float_kernel(
	.param .u64 .ptr .align 1 radix_scatter_float_kernel_param_0,
	.param .u64 .ptr .align 1 radix_scatter_float_kernel_param_1,
	.param .u64 .ptr .align 1 radix_scatter_float_kernel_param_2,
	.param .u64 .ptr .align 1 radix_scatter_float_kernel_param_3,
	.param .u64 radix_scatter_float_kernel_param_4,
	.param .u32 radix_scatter_float_kernel_param_5
)
{
	.reg .pred 	%p<3>;
	.reg .b32 	%r<13>;
	.reg .b32 	%f<2>;
	.reg .b64 	%rd<21>;

	ld.param.u64 	%rd2, [radix_scatter_float_kernel_param_0];
	ld.param.u64 	%rd3, [radix_scatter_float_kernel_param_1];
	ld.param.u64 	%rd4, [radix_scatter_float_kernel_param_2];
	ld.param.u64 	%rd5, [radix_scatter_float_kernel_param_3];
	ld.param.u64 	%rd6, [radix_scatter_float_kernel_param_4];
	ld.param.u32 	%r1, [radix_scatter_float_kernel_param_5];
	mov.u32 	%r2, %ctaid.x;
	mov.u32 	%r3, %ntid.x;
	mul.wide.u32 	%rd7, %r2, %r3;
	mov.u32 	%r4, %tid.x;
	cvt.u64.u32 	%rd8, %r4;
	add.s64 	%rd1, %rd7, %rd8;
	setp.ge.u64 	%p1, %rd1, %rd6;
	@%p1 bra 	$L__BB5_2;
	cvta.to.global.u64 	%rd9, %rd3;
	cvta.to.global.u64 	%rd10, %rd4;
	cvta.to.global.u64 	%rd11, %rd5;
	cvta.to.global.u64 	%rd12, %rd2;
	shl.b64 	%rd13, %rd1, 2;
	add.s64 	%rd14, %rd9, %rd13;
	ld.global.nc.f32 	%f1, [%rd14];
	mov.b32 	%r5, %f1;
	setp.gt.s32 	%p2, %r5, -1;
	selp.b32 	%r6, -2147483648, -1, %p2;
	xor.b32  	%r7, %r6, %r5;
	shr.u32 	%r8, %r7, %r1;
	shl.b32 	%r9, %r8, 2;
	cvt.u64.u32 	%rd15, %r9;
	and.b64  	%rd16, %rd15, 1020;
	add.s64 	%rd17, %rd10, %rd16;
	ld.global.nc.u32 	%r10, [%rd17];
	add.s64 	%rd18, %rd11, %rd16;
	atom.global.add.u32 	%r11, [%rd18], 1;
	add.s32 	%r12, %r11, %r10;
	mul.wide.u32 	%rd19, %r12, 4;
	add.s64 	%rd20, %rd12, %rd19;
	st.global.f32 	[%rd20], %f1;
$L__BB5_2:
	ret;

}
	// .globl	bitonic_sort_int32_kernel
.visible .entry bitonic_sort_int32_kernel(
	.param .u64 .ptr .align 1 bitonic_sort_int32_kernel_param_0,
	.param .u64 bitonic_sort_int32_kernel_param_1,
	.param .u8 bitonic_sort_int32_kernel_param_2
)
{
	.reg .pred 	%p<19>;
	.reg .b16 	%rs<5>;
	.reg .b32 	%r<50>;
	.reg .b64 	%rd<13>;

	ld.param.u64 	%rd7, [bitonic_sort_int32_kernel_param_0];
	ld.param.u64 	%rd6, [bitonic_sort_int32_kernel_param_1];
	ld.param.s8 	%rs2, [bitonic_sort_int32_kernel_param_2];
	cvta.to.global.u64 	%rd8, %rd7;
	mov.u32 	%r1, %tid.x;
	cvt.u64.u32 	%rd9, %r1;
	mov.u32 	%r25, %ctaid.x;
	mov.u32 	%r26, %ntid.x;
	shl.b32 	%r2, %r26, 1;
	mul.lo.s32 	%r27, %r2, %r25;
	cvt.u64.u32 	%rd10, %r27;
	add.s64 	%rd1, %rd10, %rd9;
	cvt.u64.u32 	%rd2, %r26;
	add.s64 	%rd3, %rd1, %rd2;
	setp.ge.u64 	%p1, %rd1, %rd6;
	shl.b64 	%rd11, %rd1, 2;
	add.s64 	%rd4, %rd8, %rd11;
	mov.b32 	%r46, 2147483647;
	@%p1 bra 	$L__BB6_2;
	ld.global.u32 	%r46, [%rd4];
$L__BB6_2:
	shl.b32 	%r29, %r1, 2;
	mov.u32 	%r30, shared_int;
	add.s32 	%r5, %r30, %r29;
	st.shared.u32 	[%r5], %r46;
	setp.ge.u64 	%p2, %rd3, %rd6;
	shl.b64 	%rd12, %rd2, 2;
	add.s64 	%rd5, %rd4, %rd12;
	mov.b32 	%r47, 2147483647;
	@%p2 bra 	$L__BB6_4;
	ld.global.u32 	%r47, [%rd5];
$L__BB6_4:
	cvt.u32.u64 	%r32, %rd2;
	add.s32 	%r8, %r1, %r32;
	shl.b32 	%r33, %r32, 2;
	add.s32 	%r9, %r5, %r33;
	st.shared.u32 	[%r9], %r47;
	bar.sync 	0;
	setp.eq.s16 	%p3, %rs2, 0;
	selp.u16 	%rs1, 1, 0, %p3;
	mov.b32 	%r48, 2;
$L__BB6_5:
	setp.eq.s32 	%p4, %r48, 0;
	@%p4 bra 	$L__BB6_14;
	and.b32  	%r34, %r48, %r1;
	setp.eq.s32 	%p5, %r34, 0;
	selp.b16 	%rs3, %rs2, %rs1, %p5;
	cvt.s32.s16 	%r11, %rs3;
	and.b32  	%r35, %r48, %r8;
	setp.eq.s32 	%p6, %r35, 0;
	selp.b16 	%rs4, %rs2, %rs1, %p6;
	cvt.s32.s16 	%r12, %rs4;
	mov.u32 	%r49, %r48;
$L__BB6_7:
	mov.u32 	%r13, %r49;
	shr.u32 	%r49, %r13, 1;
	xor.b32  	%r15, %r49, %r1;
	setp.le.u32 	%p7, %r15, %r1;
	@%p7 bra 	$L__BB6_10;
	ld.shared.u32 	%r16, [%r5];
	shl.b32 	%r36, %r15, 2;
	add.s32 	%r17, %r30, %r36;
	ld.shared.u32 	%r18, [%r17];
	setp.gt.s32 	%p8, %r16, %r18;
	selp.u32 	%r38, 1, 0, %p8;
	setp.ne.s32 	%p9, %r38, %r11;
	@%p9 bra 	$L__BB6_10;
	st.shared.u32 	[%r5], %r18;
	st.shared.u32 	[%r17], %r16;
$L__BB6_10:
	bar.sync 	0;
	xor.b32  	%r19, %r49, %r8;
	setp.le.u32 	%p10, %r19, %r8;
	setp.ge.u32 	%p11, %r19, %r2;
	or.pred  	%p12, %p10, %p11;
	@%p12 bra 	$L__BB6_13;
	ld.shared.u32 	%r20, [%r9];
	shl.b32 	%r41, %r19, 2;
	add.s32 	%r21, %r30, %r41;
	ld.shared.u32 	%r22, [%r21];
	setp.gt.s32 	%p13, %r20, %r22;
	selp.u32 	%r43, 1, 0, %p13;
	setp.ne.s32 	%p14, %r43, %r12;
	@%p14 bra 	$L__BB6_13;
	st.shared.u32 	[%r9], %r22;
	st.shared.u32 	[%r21], %r20;
$L__BB6_13:
	bar.sync 	0;
	setp.gt.u32 	%p15, %r13, 3;
	@%p15 bra 	$L__BB6_7;
$L__BB6_14:
	shl.b32 	%r48, %r48, 1;
	setp.le.u32 	%p16, %r48, %r2;
	@%p16 bra 	$L__BB6_5;
	setp.ge.u64 	%p17, %rd1, %rd6;
	@%p17 bra 	$L__BB6_17;
	ld.shared.u32 	%r44, [%r5];
	st.global.u32 	[%rd4], %r44;
$L__BB6_17:
	setp.ge.u64 	%p18, %rd3, %rd6;
	@%p18 bra 	$L__BB6_19;
	ld.shared.u32 	%r45, [%r9];
	st.global.u32 	[%rd5], %r45;
$L__BB6_19:
	ret;

}
	// .globl	argsort_init_indices_kernel
.visible .entry argsort_init_indices_kernel(
	.param .u64 .ptr .align 1 argsort_init_indices_kernel_param_0,
	.param .u64 argsort_init_indices_kernel_param_1
)
{
	.reg .pred 	%p<2>;
	.reg .b32 	%r<4>;
	.reg .b64 	%rd<9>;

	ld.param.u64 	%rd2, [argsort_init_indices_kernel_param_0];
	ld.param.u64 	%rd3, [argsort_init_indices_kernel_param_1];
	mov.u32 	%r1, %ctaid.x;
	mov.u32 	%r2, %ntid.x;
	mul.wide.u32 	%rd4, %r1, %r2;
	mov.u32 	%r3, %tid.x;
	cvt.u64.u32 	%rd5, %r3;
	add.s64 	%rd1, %rd4, %rd5;
	setp.ge.u64 	%p1, %rd1, %rd3;
	@%p1 bra 	$L__BB7_2;
	cvta.to.global.u64 	%rd6, %rd2;
	shl.b64 	%rd7, %rd1, 2;
	add.s64 	%rd8, %rd6, %rd7;
	st.global.u32 	[%rd8], %rd1;
$L__BB7_2:
	ret;

}
	// .globl	argsort_float_kernel
.visible .entry argsort_float_kernel(
	.param .u64 .ptr .align 1 argsort_float_kernel_param_0,
	.param .u64 .ptr .align 1 argsort_float_kernel_param_1,
	.param .u64 argsort_float_kernel_param_2,
	.param .u8 argsort_float_kernel_param_3
)
{
	.reg .pred 	%p<21>;
	.reg .b16 	%rs<5>;
	.reg .b32 	%r<57>;
	.reg .b32 	%f<13>;
	.reg .b64 	%rd<19>;

	ld.param.u64 	%rd8, [argsort_float_kernel_param_0];
	ld.param.u64 	%rd9, [argsort_float_kernel_param_1];
	ld.param.u64 	%rd7, [argsort_float_kernel_param_2];
	ld.param.s8 	%rs2, [argsort_float_kernel_param_3];
	cvta.to.global.u64 	%rd1, %rd9;
	cvta.to.global.u64 	%rd10, %rd8;
	mov.u32 	%r23, %ntid.x;
	shl.b32 	%r1, %r23, 3;
	mov.u32 	%r2, %tid.x;
	cvt.u64.u32 	%rd11, %r2;
	mov.u32 	%r24, %ctaid.x;
	shl.b32 	%r3, %r23, 1;
	mul.lo.s32 	%r25, %r3, %r24;
	cvt.u64.u32 	%rd12, %r25;
	add.s64 	%rd2, %rd12, %rd11;
	cvt.u64.u32 	%rd3, %r23;
	add.s64 	%rd4, %rd2, %rd3;
	setp.ge.u64 	%p1, %rd2, %rd7;
	shl.b64 	%rd13, %rd2, 2;
	add.s64 	%rd5, %rd10, %rd13;
	mov.f32 	%f11, 0f7F7FFFFF;
	@%p1 bra 	$L__BB8_2;
	ld.global.u32 	%r26, [%rd5];
	mul.wide.u32 	%rd14, %r26, 4;
	add.s64 	%rd15, %rd1, %rd14;
	ld.global.nc.f32 	%f11, [%rd15];
$L__BB8_2:
	shl.b32 	%r27, %r2, 2;
	mov.u32 	%r28, shared_argsort;
	add.s32 	%r4, %r28, %r27;
	st.shared.f32 	[%r4], %f11;
	setp.ge.u64 	%p2, %rd4, %rd7;
	shl.b64 	%rd16, %rd3, 2;
	add.s64 	%rd6, %rd5, %rd16;
	mov.f32 	%f12, 0f7F7FFFFF;
	@%p2 bra 	$L__BB8_4;
	ld.global.u32 	%r29, [%rd6];
	mul.wide.u32 	%rd17, %r29, 4;
	add.s64 	%rd18, %rd1, %rd17;
	ld.global.nc.f32 	%f12, [%rd18];
$L__BB8_4:
	cvt.u32.u64 	%r31, %rd3;
	setp.ge.u64 	%p3, %rd2, %rd7;
	add.s32 	%r5, %r2, %r31;
	shl.b32 	%r32, %r31, 2;
	add.s32 	%r6, %r4, %r32;
	st.shared.f32 	[%r6], %f12;
	mov.b32 	%r53, 0;
	@%p3 bra 	$L__BB8_6;
	ld.global.u32 	%r53, [%rd5];
$L__BB8_6:
	setp.ge.u64 	%p4, %rd4, %rd7;
	add.s32 	%r9, %r4, %r1;
	st.shared.u32 	[%r9], %r53;
	mov.b32 	%r54, 0;
	@%p4 bra 	$L__BB8_8;
	ld.global.u32 	%r54, [%rd6];
$L__BB8_8:
	add.s32 	%r12, %r6, %r1;
	st.shared.u32 	[%r12], %r54;
	bar.sync 	0;
	setp.eq.s16 	%p5, %rs2, 0;
	selp.u16 	%rs1, 1, 0, %p5;
	mov.b32 	%r55, 2;
$L__BB8_9:
	setp.eq.s32 	%p6, %r55, 0;
	@%p6 bra 	$L__BB8_18;
	and.b32  	%r35, %r55, %r2;
	setp.eq.s32 	%p7, %r35, 0;
	selp.b16 	%rs3, %rs2, %rs1, %p7;
	cvt.s32.s16 	%r14, %rs3;
	and.b32  	%r36, %r55, %r5;
	setp.eq.s32 	%p8, %r36, 0;
	selp.b16 	%rs4, %rs2, %rs1, %p8;
	cvt.s32.s16 	%r15, %rs4;
	mov.u32 	%r56, %r55;
$L__BB8_11:
	mov.u32 	%r16, %r56;
	shr.u32 	%r56, %r16, 1;
	xor.b32  	%r18, %r56, %r2;
	setp.le.u32 	%p9, %r18, %r2;
	@%p9 bra 	$L__BB8_14;
	ld.shared.f32 	%f5, [%r4];
	shl.b32 	%r37, %r18, 2;
	add.s32 	%r19, %r28, %r37;
	ld.shared.f32 	%f6, [%r19];
	setp.gt.f32 	%p10, %f5, %f6;
	selp.u32 	%r39, 1, 0, %p10;
	setp.ne.s32 	%p11, %r39, %r14;
	@%p11 bra 	$L__BB8_14;
	st.shared.f32 	[%r4], %f6;
	st.shared.f32 	[%r19], %f5;
	ld.shared.u32 	%r40, [%r9];
	add.s32 	%r41, %r19, %r1;
	ld.shared.u32 	%r42, [%r41];
	st.shared.u32 	[%r9], %r42;
	st.shared.u32 	[%r41], %r40;
$L__BB8_14:
	bar.sync 	0;
	xor.b32  	%r20, %r56, %r5;
	setp.le.u32 	%p12, %r20, %r5;
	setp.ge.u32 	%p13, %r20, %r3;
	or.pred  	%p14, %p12, %p13;
	@%p14 bra 	$L__BB8_17;
	ld.shared.f32 	%f7, [%r6];
	shl.b32 	%r45, %r20, 2;
	add.s32 	%r21, %r28, %r45;
	ld.shared.f32 	%f8, [%r21];
	setp.gt.f32 	%p15, %f7, %f8;
	selp.u32 	%r47, 1, 0, %p15;
	setp.ne.s32 	%p16, %r47, %r15;
	@%p16 bra 	$L__BB8_17;
	st.shared.f32 	[%r6], %f8;
	st.shared.f32 	[%r21], %f7;
	ld.shared.u32 	%r48, [%r12];
	add.s32 	%r49, %r21, %r1;
	ld.shared.u32 	%r50, [%r49];
	st.shared.u32 	[%r12], %r50;
	st.shared.u32 	[%r49], %r48;
$L__BB8_17:
	bar.sync 	0;
	setp.gt.u32 	%p17, %r16, 3;
	@%p17 bra 	$L__BB8_11;
$L__BB8_18:
	shl.b32 	%r55, %r55, 1;
	setp.le.u32 	%p18, %r55, %r3;
	@%p18 bra 	$L__BB8_9;
	setp.ge.u64 	%p19, %rd2, %rd7;
	@%p19 bra 	$L__BB8_21;
	ld.shared.u32 	%r51, [%r9];
	st.global.u32 	[%rd5], %r51;
$L__BB8_21:
	setp.ge.u64 	%p20, %rd4, %rd7;
	@%p20 bra 	$L__BB8_23;
	ld.shared.u32 	%r52, [%r12];
	st.global.u32 	[%rd6], %r52;
$L__BB8_23:
	ret;

}
	// .globl	topk_float_kernel
.visible .entry topk_float_kernel(
	.param .u64 .ptr .align 1 topk_float_kernel_param_0,
	.param .u64 .ptr .align 1 topk_float_kernel_param_1,
	.param .u64 .ptr .align 1 topk_float_kernel_param_2,
	.param .u64 topk_float_kernel_param_3,
	.param .u32 topk_float_kernel_param_4,
	.param .u8 topk_float_kernel_param_5
)
{
	.reg .pred 	%p<30>;
	.reg .b16 	%rs<2>;
	.reg .b32 	%r<99>;
	.reg .b32 	%f<23>;
	.reg .b64 	%rd<29>;

	ld.param.u64 	%rd12, [topk_float_kernel_param_2];
	ld.param.u64 	%rd11, [topk_float_kernel_param_3];
	ld.param.u32 	%r35, [topk_float_kernel_param_4];
	ld.param.s8 	%rs1, [topk_float_kernel_param_5];
	cvta.to.global.u64 	%rd1, %rd12;
	shl.b32 	%r36, %r35, 2;
	mov.u32 	%r37, shared_topk;
	add.s32 	%r1, %r37, %r36;
	mov.u32 	%r38, %tid.x;
	cvt.u64.u32 	%rd2, %r38;
	setp.ge.u32 	%p1, %r38, %r35;
	shl.b32 	%r39, %r38, 2;
	add.s32 	%r2, %r37, %r39;
	add.s32 	%r3, %r1, %r39;
	@%p1 bra 	$L__BB9_2;
	setp.eq.s16 	%p2, %rs1, 0;
	selp.f32 	%f3, 0f7F7FFFFF, 0fFF7FFFFF, %p2;
	st.shared.f32 	[%r2], %f3;
	mov.b32 	%r40, 0;
	st.shared.u32 	[%r3], %r40;
$L__BB9_2:
	bar.sync 	0;
	mov.u32 	%r4, %ctaid.x;
	mov.u32 	%r5, %ntid.x;
	mul.wide.u32 	%rd13, %r4, %r5;
	add.s64 	%rd27, %rd13, %rd2;
	setp.ge.u64 	%p3, %rd27, %rd11;
	@%p3 bra 	$L__BB9_32;
	add.s32 	%r6, %r35, -1;
	setp.ne.s16 	%p4, %rs1, 0;
	mov.u32 	%r41, %nctaid.x;
	mul.wide.u32 	%rd4, %r41, %r5;
	@%p4 bra 	$L__BB9_18;
	add.s32 	%r7, %r35, -2;
	add.s32 	%r8, %r1, %r36;
	add.s32 	%r9, %r35, -3;
	add.s32 	%r10, %r35, -4;
$L__BB9_5:
	setp.eq.s32 	%p17, %r35, 0;
	shl.b64 	%rd16, %rd27, 2;
	add.s64 	%rd17, %rd1, %rd16;
	ld.global.nc.f32 	%f1, [%rd17];
	ld.shared.f32 	%f13, [%r1+-4];
	setp.geu.f32 	%p18, %f1, %f13;
	or.pred  	%p19, %p18, %p17;
	@%p19 bra 	$L__BB9_11;
	mov.b32 	%r18, 0;
$L__BB9_7:
	shl.b32 	%r66, %r18, 2;
	add.s32 	%r19, %r37, %r66;
	ld.shared.f32 	%f14, [%r19];
	setp.lt.f32 	%p20, %f1, %f14;
	@%p20 bra 	$L__BB9_12;
	add.s32 	%r18, %r18, 1;
	setp.eq.s32 	%p21, %r18, %r35;
	@%p21 bra 	$L__BB9_11;
	bra.uni 	$L__BB9_7;
$L__BB9_9:
	shl.b32 	%r73, %r92, 2;
	add.s32 	%r75, %r37, %r73;
	ld.shared.f32 	%f18, [%r75+-8];
	shl.b32 	%r76, %r91, 2;
	add.s32 	%r77, %r37, %r76;
	st.shared.f32 	[%r77], %f18;
	add.s32 	%r78, %r1, %r73;
	ld.shared.u32 	%r79, [%r78+-8];
	add.s32 	%r80, %r1, %r76;
	st.shared.u32 	[%r80], %r79;
	ld.shared.f32 	%f19, [%r77+-8];
	st.shared.f32 	[%r77+-4], %f19;
	ld.shared.u32 	%r81, [%r80+-8];
	st.shared.u32 	[%r80+-4], %r81;
	add.s32 	%r92, %r91, -3;
	ld.shared.f32 	%f20, [%r77+-12];
	st.shared.f32 	[%r77+-8], %f20;
	ld.shared.u32 	%r82, [%r80+-12];
	st.shared.u32 	[%r80+-8], %r82;
	add.s32 	%r91, %r91, -4;
	ld.shared.f32 	%f21, [%r77+-16];
	st.shared.f32 	[%r77+-12], %f21;
	ld.shared.u32 	%r83, [%r80+-16];
	st.shared.u32 	[%r80+-12], %r83;
	setp.gt.u32 	%p27, %r91, %r18;
	@%p27 bra 	$L__BB9_9;
$L__BB9_10:
	st.shared.f32 	[%r19], %f1;
	add.s32 	%r85, %r1, %r66;
	st.shared.u32 	[%r85], %rd27;
$L__BB9_11:
	add.s64 	%rd27, %rd27, %rd4;
	setp.lt.u64 	%p28, %rd27, %rd11;
	@%p28 bra 	$L__BB9_5;
	bra.uni 	$L__BB9_32;
$L__BB9_12:
	setp.gt.u32 	%p22, %r6, %r18;
	@%p22 bra 	$L__BB9_13;
	bra.uni 	$L__BB9_10;
$L__BB9_13:
	sub.s32 	%r68, %r6, %r18;
	and.b32  	%r15, %r68, 3;
	setp.eq.s32 	%p23, %r15, 0;
	mov.u32 	%r91, %r6;
	mov.u32 	%r92, %r35;
	@%p23 bra 	$L__BB9_17;
	ld.shared.f32 	%f15, [%r1+-8];
	st.shared.f32 	[%r1+-4], %f15;
	ld.shared.u32 	%r69, [%r8+-8];
	st.shared.u32 	[%r8+-4], %r69;
	setp.eq.s32 	%p24, %r15, 1;
	mov.u32 	%r91, %r7;
	mov.u32 	%r92, %r6;
	@%p24 bra 	$L__BB9_17;
	ld.shared.f32 	%f16, [%r1+-12];
	st.shared.f32 	[%r1+-8], %f16;
	ld.shared.u32 	%r70, [%r8+-12];
	st.shared.u32 	[%r8+-8], %r70;
	setp.eq.s32 	%p25, %r15, 2;
	mov.u32 	%r91, %r9;
	mov.u32 	%r92, %r7;
	@%p25 bra 	$L__BB9_17;
	ld.shared.f32 	%f17, [%r1+-16];
	st.shared.f32 	[%r1+-12], %f17;
	ld.shared.u32 	%r71, [%r8+-16];
	st.shared.u32 	[%r8+-12], %r71;
	mov.u32 	%r91, %r10;
	mov.u32 	%r92, %r9;
$L__BB9_17:
	sub.s32 	%r72, %r7, %r18;
	setp.lt.u32 	%p26, %r72, 3;
	@%p26 bra 	$L__BB9_10;
	bra.uni 	$L__BB9_9;
$L__BB9_18:
	add.s32 	%r21, %r35, -2;
	add.s32 	%r22, %r1, %r36;
	add.s32 	%r23, %r35, -3;
	add.s32 	%r24, %r35, -4;
$L__BB9_19:
	setp.eq.s32 	%p5, %r35, 0;
	shl.b64 	%rd14, %rd27, 2;
	add.s64 	%rd15, %rd1, %rd14;
	ld.global.nc.f32 	%f2, [%rd15];
	ld.shared.f32 	%f4, [%r1+-4];
	setp.leu.f32 	%p6, %f2, %f4;
	or.pred  	%p7, %p6, %p5;
	@%p7 bra 	$L__BB9_31;
	mov.b32 	%r94, 0;
$L__BB9_21:
	shl.b32 	%r44, %r94, 2;
	add.s32 	%r26, %r37, %r44;
	ld.shared.f32 	%f5, [%r26];
	setp.leu.f32 	%p8, %f2, %f5;
	@%p8 bra 	$L__BB9_30;
	setp.le.u32 	%p10, %r6, %r94;
	@%p10 bra 	$L__BB9_29;
	sub.s32 	%r46, %r6, %r94;
	and.b32  	%r27, %r46, 3;
	setp.eq.s32 	%p11, %r27, 0;
	mov.u32 	%r95, %r6;
	mov.u32 	%r96, %r35;
	@%p11 bra 	$L__BB9_27;
	ld.shared.f32 	%f6, [%r1+-8];
	st.shared.f32 	[%r1+-4], %f6;
	ld.shared.u32 	%r47, [%r22+-8];
	st.shared.u32 	[%r22+-4], %r47;
	setp.eq.s32 	%p12, %r27, 1;
	mov.u32 	%r95, %r21;
	mov.u32 	%r96, %r6;
	@%p12 bra 	$L__BB9_27;
	ld.shared.f32 	%f7, [%r1+-12];
	st.shared.f32 	[%r1+-8], %f7;
	ld.shared.u32 	%r48, [%r22+-12];
	st.shared.u32 	[%r22+-8], %r48;
	setp.eq.s32 	%p13, %r27, 2;
	mov.u32 	%r95, %r23;
	mov.u32 	%r96, %r21;
	@%p13 bra 	$L__BB9_27;
	ld.shared.f32 	%f8, [%r1+-16];
	st.shared.f32 	[%r1+-12], %f8;
	ld.shared.u32 	%r49, [%r22+-16];
	st.shared.u32 	[%r22+-12], %r49;
	mov.u32 	%r95, %r24;
	mov.u32 	%r96, %r23;
$L__BB9_27:
	sub.s32 	%r50, %r21, %r94;
	setp.lt.u32 	%p14, %r50, 3;
	@%p14 bra 	$L__BB9_29;
$L__BB9_28:
	shl.b32 	%r51, %r96, 2;
	add.s32 	%r53, %r37, %r51;
	ld.shared.f32 	%f9, [%r53+-8];
	shl.b32 	%r54, %r95, 2;
	add.s32 	%r55, %r37, %r54;
	st.shared.f32 	[%r55], %f9;
	add.s32 	%r56, %r1, %r51;
	ld.shared.u32 	%r57, [%r56+-8];
	add.s32 	%r58, %r1, %r54;
	st.shared.u32 	[%r58], %r57;
	ld.shared.f32 	%f10, [%r55+-8];
	st.shared.f32 	[%r55+-4], %f10;
	ld.shared.u32 	%r59, [%r58+-8];
	st.shared.u32 	[%r58+-4], %r59;
	add.s32 	%r96, %r95, -3;
	ld.shared.f32 	%f11, [%r55+-12];
	st.shared.f32 	[%r55+-8], %f11;
	ld.shared.u32 	%r60, [%r58+-12];
	st.shared.u32 	[%r58+-8], %r60;
	add.s32 	%r95, %r95, -4;
	ld.shared.f32 	%f12, [%r55+-16];
	st.shared.f32 	[%r55+-12], %f12;
	ld.shared.u32 	%r61, [%r58+-16];
	st.shared.u32 	[%r58+-12], %r61;
	setp.gt.u32 	%p15, %r95, %r94;
	@%p15 bra 	$L__BB9_28;
$L__BB9_29:
	st.shared.f32 	[%r26], %f2;
	add.s32 	%r63, %r1, %r44;
	st.shared.u32 	[%r63], %rd27;
	bra.uni 	$L__BB9_31;
$L__BB9_30:
	add.s32 	%r94, %r94, 1;
	setp.ne.s32 	%p9, %r94, %r35;
	@%p9 bra 	$L__BB9_21;
$L__BB9_31:
	add.s64 	%rd27, %rd27, %rd4;
	setp.lt.u64 	%p16, %rd27, %rd11;
	@%p16 bra 	$L__BB9_19;
$L__BB9_32:
	cvt.u32.u64 	%r86, %rd2;
	setp.ge.u32 	%p29, %r86, %r35;
	bar.sync 	0;
	@%p29 bra 	$L__BB9_34;
	ld.param.u64 	%rd26, [topk_float_kernel_param_1];
	ld.param.u64 	%rd25, [topk_float_kernel_param_0];
	ld.shared.f32 	%f22, [%r2];
	mul.lo.s32 	%r87, %r35, %r4;
	cvt.u64.u32 	%rd18, %r87;
	add.s64 	%rd19, %rd18, %rd2;
	cvta.to.global.u64 	%rd20, %rd25;
	shl.b64 	%rd21, %rd19, 2;
	add.s64 	%rd22, %rd20, %rd21;
	st.global.f32 	[%rd22], %f22;
	ld.shared.u32 	%r88, [%r3];
	cvta.to.global.u64 	%rd23, %rd26;
	add.s64 	%rd24, %rd23, %rd21;
	st.global.u32 	[%rd24], %r88;
$L__BB9_34:
	ret;

}


// ===== COMPILED SASS (sm_100) =====

	.target	sm_100

	.elftype	@"ET_EXEC"


//--------------------- .note.nv.tkinfo           --------------------------
	.section	.note.nv.tkinfo,"",@"SHT_NOTE"
	.sectionflags	@"SHF_NOTE_NV_TKINFO"
	.tkinfo
        /*0018*/ 	.word	0x00000002
        /*0030*/ 	.string	""
        /*0030*/ 	.string	"ptxas"
        /*0030*/ 	.string	"Cuda compilation tools, release 13.0, V13.0.88"
        /*0030*/ 	.string	"Build cuda_13.0.r13.0/compiler.36424714_0"
        /*0030*/ 	.string	"-arch sm_100 -m 64 "



//--------------------- .note.nv.cuinfo           --------------------------
	.section	.note.nv.cuinfo,"",@"SHT_NOTE"
	.sectionflags	@"SHF_NOTE_NV_CUINFO"
        /*0018*/ 	.short	0x0002
        /*001a*/ 	.short	0x0064
        /*001c*/ 	.short	0x0082
	.zero		2


//--------------------- .nv.info                  --------------------------
	.section	.nv.info,"",@"SHT_CUDA_INFO"
	.align	4


	//----- nvinfo : EIATTR_REGCOUNT
	.align		4
        /*0000*/ 	.byte	0x04, 0x2f
        /*0002*/ 	.short	(.L_1 - .L_0)
	.align		4
.L_0:
        /*0004*/ 	.word	index@(bitonic_sort_float_kernel)
        /*0008*/ 	.word	0x00000018


	//----- nvinfo : EIATTR_FRAME_SIZE
	.align		4
.L_1:
        /*000c*/ 	.byte	0x04, 0x11
        /*000e*/ 	.short	(.L_3 - .L_2)
	.align		4
.L_2:
        /*0010*/ 	.word	index@(bitonic_sort_float_kernel)
        /*0014*/ 	.word	0x00000000


	//----- nvinfo : EIATTR_REGCOUNT
	.align		4
.L_3:
        /*0018*/ 	.byte	0x04, 0x2f
        /*001a*/ 	.short	(.L_5 - .L_4)
	.align		4
.L_4:
        /*001c*/ 	.word	index@(bitonic_sort_kv_float_kernel)
        /*0020*/ 	.word	0x0000001e


	//----- nvinfo : EIATTR_FRAME_SIZE
	.align		4
.L_5:
        /*0024*/ 	.byte	0x04, 0x11
        /*0026*/ 	.short	(.L_7 - .L_6)
	.align		4
.L_6:
        /*0028*/ 	.word	index@(bitonic_sort_kv_float_kernel)
        /*002c*/ 	.word	0x00000000


	//----- nvinfo : EIATTR_REGCOUNT
	.align		4
.L_7:
        /*0030*/ 	.byte	0x04, 0x2f
        /*0032*/ 	.short	(.L_9 - .L_8)
	.align		4
.L_8:
        /*0034*/ 	.word	index@(bitonic_merge_float_kernel)
        /*0038*/ 	.word	0x0000000d


	//----- nvinfo : EIATTR_FRAME_SIZE
	.align		4
.L_9:
        /*003c*/ 	.byte	0x04, 0x11
        /*003e*/ 	.short	(.L_11 - .L_10)
	.align		4
.L_10:
        /*0040*/ 	.word	index@(bitonic_merge_float_kernel)
        /*0044*/ 	.word	0x00000000


	//----- nvinfo : EIATTR_REGCOUNT
	.align		4
.L_11:
        /*0048*/ 	.byte	0x04, 0x2f
        /*004a*/ 	.short	(.L_13 - .L_12)
	.align		4
.L_12:
        /*004c*/ 	.word	index@(radix_count_float_kernel)
        /*0050*/ 	.word	0x00000014


	//----- nvinfo : EIATTR_FRAME_SIZE
	.align		4
.L_13:
        /*0054*/ 	.byte	0x04, 0x11
        /*0056*/ 	.short	(.L_15 - .L_14)
	.align		4
.L_14:
        /*0058*/ 	.word	index@(radix_count_float_kernel)
        /*005c*/ 	.word	0x00000000


	//----- nvinfo : EIATTR_REGCOUNT
	.align		4
.L_15:
        /*0060*/ 	.byte	0x04, 0x2f
        /*0062*/ 	.short	(.L_17 - .L_16)
	.align		4
.L_16:
        /*0064*/ 	.word	index@(radix_prefix_sum_kernel)
        /*0068*/ 	.word	0x0000000c


	//----- nvinfo : EIATTR_FRAME_SIZE
	.align		4
.L_17:
        /*006c*/ 	.byte	0x04, 0x11
        /*006e*/ 	.short	(.L_19 - .L_18)
	.align		4
.L_18:
        /*0070*/ 	.word	index@(radix_prefix_sum_kernel)
        /*0074*/ 	.word	0x00000000


	//----- nvinfo : EIATTR_REGCOUNT
	.align		4
.L_19:
        /*0078*/ 	.byte	0x04, 0x2f
        /*007a*/ 	.short	(.L_21 - .L_20)
	.align		4
.L_20:
        /*007c*/ 	.word	index@(radix_scatter_float_kernel)
        /*0080*/ 	.word	0x00000010


	//----- nvinfo : EIATTR_FRAME_SIZE
	.align		4
.L_21:
        /*0084*/ 	.byte	0x04, 0x11
        /*0086*/ 	.short	(.L_23 - .L_22)
	.align		4
.L_22:
        /*0088*/ 	.word	index@(radix_scatter_float_kernel)
        /*008c*/ 	.word	0x00000000


	//----- nvinfo : EIATTR_REGCOUNT
	.align		4
.L_23:
        /*0090*/ 	.byte	0x04, 0x2f
        /*0092*/ 	.short	(.L_25 - .L_24)
	.align		4
.L_24:
        /*0094*/ 	.word	index@(bitonic_sort_int32_kernel)
        /*0098*/ 	.word	0x00000018


	//----- nvinfo : EIATTR_FRAME_SIZE
	.align		4
.L_25:
        /*009c*/ 	.byte	0x04, 0x11
        /*009e*/ 	.short	(.L_27 - .L_26)
	.align		4
.L_26:
        /*00a0*/ 	.word	index@(bitonic_sort_int32_kernel)
        /*00a4*/ 	.word	0x00000000


	//----- nvinfo : EIATTR_REGCOUNT
	.align		4
.L_27:
        /*00a8*/ 	.byte	0x04, 0x2f
        /*00aa*/ 	.short	(.L_29 - .L_28)
	.align		4
.L_28:
        /*00ac*/ 	.word	index@(argsort_init_indices_kernel)
        /*00b0*/ 	.word	0x00000008


	//----- nvinfo : EIATTR_FRAME_SIZE
	.align		4
.L_29:
        /*00b4*/ 	.byte	0x04, 0x11
        /*00b6*/ 	.short	(.L_31 - .L_30)
	.align		4
.L_30:
        /*00b8*/ 	.word	index@(argsort_init_indices_kernel)
        /*00bc*/ 	.word	0x00000000


	//----- nvinfo : EIATTR_REGCOUNT
	.align		4
.L_31:
        /*00c0*/ 	.byte	0x04, 0x2f
        /*00c2*/ 	.short	(.L_33 - .L_32)
	.align		4
.L_32:
        /*00c4*/ 	.word	index@(argsort_float_kernel)
        /*00c8*/ 	.word	0x0000001d


	//----- nvinfo : EIATTR_FRAME_SIZE
	.align		4
.L_33:
        /*00cc*/ 	.byte	0x04, 0x11
        /*00ce*/ 	.short	(.L_35 - .L_34)
	.align		4
.L_34:
        /*00d0*/ 	.word	index@(argsort_float_kernel)
        /*00d4*/ 	.word	0x00000000


	//----- nvinfo : EIATTR_REGCOUNT
	.align		4
.L_35:
        /*00d8*/ 	.byte	0x04, 0x2f
        /*00da*/ 	.short	(.L_37 - .L_36)
	.align		4
.L_36:
        /*00dc*/ 	.word	index@(topk_float_kernel)
        /*00e0*/ 	.word	0x0000001e


	//----- nvinfo : EIATTR_FRAME_SIZE
	.align		4
.L_37:
        /*00e4*/ 	.byte	0x04, 0x11
        /*00e6*/ 	.short	(.L_39 - .L_38)
	.align		4
.L_38:
        /*00e8*/ 	.word	index@(topk_float_kernel)
        /*00ec*/ 	.word	0x00000000


	//----- nvinfo : EIATTR_MIN_STACK_SIZE
	.align		4
.L_39:
        /*00f0*/ 	.byte	0x04, 0x12
        /*00f2*/ 	.short	(.L_41 - .L_40)
	.align		4
.L_40:
        /*00f4*/ 	.word	index@(topk_float_kernel)
        /*00f8*/ 	.word	0x00000000


	//----- nvinfo : EIATTR_MIN_STACK_SIZE
	.align		4
.L_41:
        /*00fc*/ 	.byte	0x04, 0x12
        /*00fe*/ 	.short	(.L_43 - .L_42)
	.align		4
.L_42:
        /*0100*/ 	.word	index@(argsort_float_kernel)
        /*0104*/ 	.word	0x00000000


	//----- nvinfo : EIATTR_MIN_STACK_SIZE
	.align		4
.L_43:
        /*0108*/ 	.byte	0x04, 0x12
        /*010a*/ 	.short	(.L_45 - .L_44)
	.align		4
.L_44:
        /*010c*/ 	.word	index@(argsort_init_indices_kernel)
        /*0110*/ 	.word	0x00000000


	//----- nvinfo : EIATTR_MIN_STACK_SIZE
	.align		4
.L_45:
        /*0114*/ 	.byte	0x04, 0x12
        /*0116*/ 	.short	(.L_47 - .L_46)
	.align		4
.L_46:
        /*0118*/ 	.word	index@(bitonic_sort_int32_kernel)
        /*011c*/ 	.word	0x00000000


	//----- nvinfo : EIATTR_MIN_STACK_SIZE
	.align		4
.L_47:
        /*0120*/ 	.byte	0x04, 0x12
        /*0122*/ 	.short	(.L_49 - .L_48)
	.align		4
.L_48:
        /*0124*/ 	.word	index@(radix_scatter_float_kernel)
        /*0128*/ 	.word	0x00000000


	//----- nvinfo : EIATTR_MIN_STACK_SIZE
	.align		4
.L_49:
        /*012c*/ 	.byte	0x04, 0x12
        /*012e*/ 	.short	(.L_51 - .L_50)
	.align		4
.L_50:
        /*0130*/ 	.word	index@(radix_prefix_sum_kernel)
        /*0134*/ 	.word	0x00000000


	//----- nvinfo : EIATTR_MIN_STACK_SIZE
	.align		4
.L_51:
        /*0138*/ 	.byte	0x04, 0x12
        /*013a*/ 	.short	(.L_53 - .L_52)
	.align		4
.L_52:
        /*013c*/ 	.word	index@(radix_count_float_kernel)
        /*0140*/ 	.word	0x00000000


	//----- nvinfo : EIATTR_MIN_STACK_SIZE
	.align		4
.L_53:
        /*0144*/ 	.byte	0x04, 0x12
        /*0146*/ 	.short	(.L_55 - .L_54)
	.align		4
.L_54:
        /*0148*/ 	.word	index@(bitonic_merge_float_kernel)
        /*014c*/ 	.word	0x00000000


	//----- nvinfo : EIATTR_MIN_STACK_SIZE
	.align		4
.L_55:
        /*0150*/ 	.byte	0x04, 0x12
        /*0152*/ 	.short	(.L_57 - .L_56)
	.align		4
.L_56:
        /*0154*/ 	.word	index@(bitonic_sort_kv_float_kernel)
        /*0158*/ 	.word	0x00000000


	//----- nvinfo : EIATTR_MIN_STACK_SIZE
	.align		4
.L_57:
        /*015c*/ 	.byte	0x04, 0x12
        /*015e*/ 	.short	(.L_59 - .L_58)
	.align		4
.L_58:
        /*0160*/ 	.word	index@(bitonic_sort_float_kernel)
        /*0164*/ 	.word	0x00000000
.L_59:


//--------------------- .nv.compat                --------------------------
	.section	.nv.compat,"",@"SHT_CUDA_COMPAT_INFO"
	.align	4
        /*0000*/ 	.byte	0x02, 0x09, 0x00, 0x00, 0x02, 0x02, 0x01, 0x00, 0x02, 0x05, 0x05, 0x00, 0x03, 0x07, 0x01, 0x01
        /*0010*/ 	.byte	0x02, 0x03, 0x00, 0x00, 0x02, 0x06, 0x01, 0x00, 0x04, 0x0b, 0x08, 0x00, 0x09, 0x00, 0x00, 0x00
        /*0020*/ 	.byte	0x00, 0x00, 0x00, 0x00


//--------------------- .nv.info.topk_float_kernel --------------------------
	.section	.nv.info.topk_float_kernel,"",@"SHT_CUDA_INFO"
	.sectionflags	@""
	.align	4


	//----- nvinfo : EIATTR_CUDA_API_VERSION
	.align		4
        /*0000*/ 	.byte	0x04, 0x37
        /*0002*/ 	.short	(.L_61 - .L_60)
.L_60:
        /*0004*/ 	.word	0x00000082


	//----- nvinfo : EIATTR_KPARAM_INFO
	.align		4
.L_61:
        /*0008*/ 	.byte	0x04, 0x17
        /*000a*/ 	.short	(.L_63 - .L_62)
.L_62:
        /*000c*/ 	.word	0x00000000
        /*0010*/ 	.short	0x0005
        /*0012*/ 	.short	0x0024
        /*0014*/ 	.byte	0x00, 0xf0, 0x05, 0x00


	//----- nvinfo : EIATTR_KPARAM_INFO
	.align		4
.L_63:
        /*0018*/ 	.byte	0x04, 0x17
        /*001a*/ 	.short	(.L_65 - .L_64)
.L_64:
        /*001c*/ 	.word	0x00000000
        /*0020*/ 	.short	0x0004
        /*0022*/ 	.short	0x0020
        /*0024*/ 	.byte	0x00, 0xf0, 0x11, 0x00


	//----- nvinfo : EIATTR_KPARAM_INFO
	.align		4
.L_65:
        /*0028*/ 	.byte	0x04, 0x17
        /*002a*/ 	.short	(.L_67 - .L_66)
.L_66:
        /*002c*/ 	.word	0x00000000
        /*0030*/ 	.short	0x0003
        /*0032*/ 	.short	0x0018
        /*0034*/ 	.byte	0x00, 0xf0, 0x21, 0x00


	//----- nvinfo : EIATTR_KPARAM_INFO
	.align		4
.L_67:
        /*0038*/ 	.byte	0x04, 0x17
        /*003a*/ 	.short	(.L_69 - .L_68)
.L_68:
        /*003c*/ 	.word	0x00000000
        /*0040*/ 	.short	0x0002
        /*0042*/ 	.short	0x0010
        /*0044*/ 	.byte	0x00, 0xf5, 0x21, 0x00


	//----- nvinfo : EIATTR_KPARAM_INFO
	.align		4
.L_69:
        /*0048*/ 	.byte	0x04, 0x17
        /*004a*/ 	.short	(.L_71 - .L_70)
.L_70:
        /*004c*/ 	.word	0x00000000
        /*0050*/ 	.short	0x0001
        /*0052*/ 	.short	0x0008
        /*0054*/ 	.byte	0x00, 0xf5, 0x21, 0x00


	//----- nvinfo : EIATTR_KPARAM_INFO
	.align		4
.L_71:
        /*0058*/ 	.byte	0x04, 0x17
        /*005a*/ 	.short	(.L_73 - .L_72)
.L_72:
        /*005c*/ 	.word	0x00000000
        /*0060*/ 	.short	0x0000
        /*0062*/ 	.short	0x0000
        /*0064*/ 	.byte	0x00, 0xf5, 0x21, 0x00


	//----- nvinfo : EIATTR_SPARSE_MMA_MASK
	.align		4
.L_73:
        /*0068*/ 	.byte	0x03, 0x50
        /*006a*/ 	.short	0x0000


	//----- nvinfo : EIATTR_MAXREG_COUNT
	.align		4
        /*006c*/ 	.byte	0x03, 0x1b
        /*006e*/ 	.short	0x00ff


	//----- nvinfo : EIATTR_NUM_BARRIERS
	.align		4
        /*0070*/ 	.byte	0x02, 0x4c
        /*0072*/ 	.byte	0x01
	.zero		1


	//----- nvinfo : EIATTR_MERCURY_ISA_VERSION
	.align		4
        /*0074*/ 	.byte	0x03, 0x5f
        /*0076*/ 	.short	0x0101


	//----- nvinfo : EIATTR_VRC_CTA_INIT_COUNT
	.align		4
        /*0078*/ 	.byte	0x02, 0x4a
	.zero		1
	.zero		1


	//----- nvinfo : EIATTR_EXIT_INSTR_OFFSETS
	.align		4
        /*007c*/ 	.byte	0x04, 0x1c
        /*007e*/ 	.short	(.L_75 - .L_74)


	//   ....[0]....
.L_74:
        /*0080*/ 	.word	0x00000f10


	//   ....[1]....
        /*0084*/ 	.word	0x00001000


	//----- nvinfo : EIATTR_CRS_STACK_SIZE
	.align		4
.L_75:
        /*0088*/ 	.byte	0x04, 0x1e
        /*008a*/ 	.short	(.L_77 - .L_76)
.L_76:
        /*008c*/ 	.word	0x00000000


	//----- nvinfo : EIATTR_CBANK_PARAM_SIZE
	.align		4
.L_77:
        /*0090*/ 	.byte	0x03, 0x19
        /*0092*/ 	.short	0x0025


	//----- nvinfo : EIATTR_PARAM_CBANK
	.align		4
        /*0094*/ 	.byte	0x04, 0x0a
        /*0096*/ 	.short	(.L_79 - .L_78)
	.align		4
.L_78:
        /*0098*/ 	.word	index@(.nv.constant0.topk_float_kernel)
        /*009c*/ 	.short	0x0380
        /*009e*/ 	.short	0x0025


	//----- nvinfo : EIATTR_SW_WAR
	.align		4
.L_79:
        /*00a0*/ 	.byte	0x04, 0x36
        /*00a2*/ 	.short	(.L_81 - .L_80)
.L_80:
        /*00a4*/ 	.word	0x00000008
.L_81:


//--------------------- .nv.info.argsort_float_kernel --------------------------
	.section	.nv.info.argsort_float_kernel,"",@"SHT_CUDA_INFO"
	.sectionflags	@""
	.align	4


	//----- nvinfo : EIATTR_CUDA_API_VERSION
	.align		4
        /*0000*/ 	.byte	0x04, 0x37
        /*0002*/ 	.short	(.L_83 - .L_82)
.L_82:
        /*0004*/ 	.word	0x00000082


	//----- nvinfo : EIATTR_KPARAM_INFO
	.align		4
.L_83:
        /*0008*/ 	.byte	0x04, 0x17
        /*000a*/ 	.short	(.L_85 - .L_84)
.L_84:
        /*000c*/ 	.word	0x00000000
        /*0010*/ 	.short	0x0003
        /*0012*/ 	.short	0x0018
        /*0014*/ 	.byte	0x00, 0xf0, 0x05, 0x00


	//----- nvinfo : EIATTR_KPARAM_INFO
	.align		4
.L_85:
        /*0018*/ 	.byte	0x04, 0x17
        /*001a*/ 	.short	(.L_87 - .L_86)
.L_86:
        /*001c*/ 	.word	0x00000000
        /*0020*/ 	.short	0x0002
        /*0022*/ 	.short	0x0010
        /*0024*/ 	.byte	0x00, 0xf0, 0x21, 0x00


	//----- nvinfo : EIATTR_KPARAM_INFO
	.align		4
.L_87:
        /*0028*/ 	.byte	0x04, 0x17
        /*002a*/ 	.short	(.L_89 - .L_88)
.L_88:
        /*002c*/ 	.word	0x00000000
        /*0030*/ 	.short	0x0001
        /*0032*/ 	.short	0x0008
        /*0034*/ 	.byte	0x00, 0xf5, 0x21, 0x00


	//----- nvinfo : EIATTR_KPARAM_INFO
	.align		4
.L_89:
        /*0038*/ 	.byte	0x04, 0x17
        /*003a*/ 	.short	(.L_91 - .L_90)
.L_90:
        /*003c*/ 	.word	0x00000000
        /*0040*/ 	.short	0x0000
        /*0042*/ 	.short	0x0000
        /*0044*/ 	.byte	0x00, 0xf5, 0x21, 0x00


	//----- nvinfo : EIATTR_SPARSE_MMA_MASK
	.align		4
.L_91:
        /*0048*/ 	.byte	0x03, 0x50
        /*004a*/ 	.short	0x0000


	//----- nvinfo : EIATTR_MAXREG_COUNT
	.align		4
        /*004c*/ 	.byte	0x03, 0x1b
        /*004e*/ 	.short	0x00ff


	//----- nvinfo : EIATTR_NUM_BARRIERS
	.align		4
        /*0050*/ 	.byte	0x02, 0x4c
        /*0052*/ 	.byte	0x01
	.zero		1


	//----- nvinfo : EIATTR_MERCURY_ISA_VERSION
	.align		4
        /*0054*/ 	.byte	0x03, 0x5f
        /*0056*/ 	.short	0x0101


	//----- nvinfo : EIATTR_VRC_CTA_INIT_COUNT
	.align		4
        /*0058*/ 	.byte	0x02, 0x4a
	.zero		1
	.zero		1


	//----- nvinfo : EIATTR_EXIT_INSTR_OFFSETS
	.align		4
        /*005c*/ 	.byte	0x04, 0x1c
        /*005e*/ 	.short	(.L_93 - .L_92)


	//   ....[0]....
.L_92:
        /*0060*/ 	.word	0x00000740


	//   ....[1]....
        /*0064*/ 	.word	0x00000770


	//----- nvinfo : EIATTR_CRS_STACK_SIZE
	.align		4
.L_93:
        /*0068*/ 	.byte	0x04, 0x1e
        /*006a*/ 	.short	(.L_95 - .L_94)
.L_94:
        /*006c*/ 	.word	0x00000000


	//----- nvinfo : EIATTR_CBANK_PARAM_SIZE
	.align		4
.L_95:
        /*0070*/ 	.byte	0x03, 0x19
        /*0072*/ 	.short	0x0019


	//----- nvinfo : EIATTR_PARAM_CBANK
	.align		4
        /*0074*/ 	.byte	0x04, 0x0a
        /*0076*/ 	.short	(.L_97 - .L_96)
	.align		4
.L_96:
        /*0078*/ 	.word	index@(.nv.constant0.argsort_float_kernel)
        /*007c*/ 	.short	0x0380
        /*007e*/ 	.short	0x0019


	//----- nvinfo : EIATTR_SW_WAR
	.align		4
.L_97:
        /*0080*/ 	.byte	0x04, 0x36
        /*0082*/ 	.short	(.L_99 - .L_98)
.L_98:
        /*0084*/ 	.word	0x00000008
.L_99:


//--------------------- .nv.info.argsort_init_indices_kernel --------------------------
	.section	.nv.info.argsort_init_indices_kernel,"",@"SHT_CUDA_INFO"
	.sectionflags	@""
	.align	4


	//----- nvinfo : EIATTR_CUDA_API_VERSION
	.align		4
        /*0000*/ 	.byte	0x04, 0x37
        /*0002*/ 	.short	(.L_101 - .L_100)
.L_100:
        /*0004*/ 	.word	0x00000082


	//----- nvinfo : EIATTR_KPARAM_INFO
	.align		4
.L_101:
        /*0008*/ 	.byte	0x04, 0x17
        /*000a*/ 	.short	(.L_103 - .L_102)
.L_102:
        /*000c*/ 	.word	0x00000000
        /*0010*/ 	.short	0x0001
        /*0012*/ 	.short	0x0008
        /*0014*/ 	.byte	0x00, 0xf0, 0x21, 0x00


	//----- nvinfo : EIATTR_KPARAM_INFO
	.align		4
.L_103:
        /*0018*/ 	.byte	0x04, 0x17
        /*001a*/ 	.short	(.L_105 - .L_104)
.L_104:
        /*001c*/ 	.word	0x00000000
        /*0020*/ 	.short	0x0000
        /*0022*/ 	.short	0x0000
        /*0024*/ 	.byte	0x00, 0xf5, 0x21, 0x00


	//----- nvinfo : EIATTR_SPARSE_MMA_MASK
	.align		4
.L_105:
        /*0028*/ 	.byte	0x03, 0x50
        /*002a*/ 	.short	0x0000


	//----- nvinfo : EIATTR_MAXREG_COUNT
	.align		4
        /*002c*/ 	.byte	0x03, 0x1b
        /*002e*/ 	.short	0x00ff


	//----- nvinfo : EIATTR_MERCURY_ISA_VERSION
	.align		4
        /*0030*/ 	.byte	0x03, 0x5f
        /*0032*/ 	.short	0x0101


	//----- nvinfo : EIATTR_VRC_CTA_INIT_COUNT
	.align		4
        /*0034*/ 	.byte	0x02, 0x4a
	.zero		1
	.zero		1


	//----- nvinfo : EIATTR_EXIT_INSTR_OFFSETS
	.align		4
        /*0038*/ 	.byte	0x04, 0x1c
        /*003a*/ 	.short	(.L_107 - .L_106)


	//   ....[0]....
.L_106:
        /*003c*/ 	.word	0x00000090


	//   ....[1]....
        /*0040*/ 	.word	0x000000f0


	//----- nvinfo : EIATTR_CBANK_PARAM_SIZE
	.align		4
.L_107:
        /*0044*/ 	.byte	0x03, 0x19
        /*0046*/ 	.short	0x0010


	//----- nvinfo : EIATTR_PARAM_CBANK
	.align		4
        /*0048*/ 	.byte	0x04, 0x0a
        /*004a*/ 	.short	(.L_109 - .L_108)
	.align		4
.L_108:
        /*004c*/ 	.word	index@(.nv.constant0.argsort_init_indices_kernel)
        /*0050*/ 	.short	0x0380
        /*0052*/ 	.short	0x0010


	//----- nvinfo : EIATTR_SW_WAR
	.align		4
.L_109:
        /*0054*/ 	.byte	0x04, 0x36
        /*0056*/ 	.short	(.L_111 - .L_110)
.L_110:
        /*0058*/ 	.word	0x00000008
.L_111:


//--------------------- .nv.info.bitonic_sort_int32_kernel --------------------------
	.section	.nv.info.bitonic_sort_int32_kernel,"",@"SHT_CUDA_INFO"
	.sectionflags	@""
	.align	4


	//----- nvinfo : EIATTR_CUDA_API_VERSION
	.align		4
        /*0000*/ 	.byte	0x04, 0x37
        /*0002*/ 	.short	(.L_113 - .L_112)
.L_112:
        /*0004*/ 	.word	0x00000082


	//----- nvinfo : EIATTR_KPARAM_INFO
	.align		4
.L_113:
        /*0008*/ 	.byte	0x04, 0x17
        /*000a*/ 	.short	(.L_115 - .L_114)
.L_114:
        /*000c*/ 	.word	0x00000000
        /*0010*/ 	.short	0x0002
        /*0012*/ 	.short	0x0010
        /*0014*/ 	.byte	0x00, 0xf0, 0x05, 0x00


	//----- nvinfo : EIATTR_KPARAM_INFO
	.align		4
.L_115:
        /*0018*/ 	.byte	0x04, 0x17
        /*001a*/ 	.short	(.L_117 - .L_116)
.L_116:
        /*001c*/ 	.word	0x00000000
        /*0020*/ 	.short	0x0001
        /*0022*/ 	.short	0x0008
        /*0024*/ 	.byte	0x00, 0xf0, 0x21, 0x00


	//----- nvinfo : EIATTR_KPARAM_INFO
	.align		4
.L_117:
        /*0028*/ 	.byte	0x04, 0x17
        /*002a*/ 	.short	(.L_119 - .L_118)
.L_118:
        /*002c*/ 	.word	0x00000000
        /*0030*/ 	.short	0x0000
        /*0032*/ 	.short	0x0000
        /*0034*/ 	.byte	0x00, 0xf5, 0x21, 0x00


	//----- nvinfo : EIATTR_SPARSE_MMA_MASK
	.align		4
.L_119:
        /*0038*/ 	.byte	0x03, 0x50
        /*003a*/ 	.short	0x0000


	//----- nvinfo : EIATTR_MAXREG_COUNT
	.align		4
        /*003c*/ 	.byte	0x03, 0x1b
        /*003e*/ 	.short	0x00ff


	//----- nvinfo : EIATTR_NUM_BARRIERS
	.align		4
        /*0040*/ 	.byte	0x02, 0x4c
        /*0042*/ 	.byte	0x01
	.zero		1


	//----- nvinfo : EIATTR_MERCURY_ISA_VERSION
	.align		4
        /*0044*/ 	.byte	0x03, 0x5f
        /*0046*/ 	.short	0x0101


	//----- nvinfo : EIATTR_VRC_CTA_INIT_COUNT
	.align		4
        /*0048*/ 	.byte	0x02, 0x4a
	.zero		1
	.zero		1


	//----- nvinfo : EIATTR_EXIT_INSTR_OFFSETS
	.align		4
        /*004c*/ 	.byte	0x04, 0x1c
        /*004e*/ 	.short	(.L_121 - .L_120)


	//   ....[0]....
.L_120:
        /*0050*/ 	.word	0x000005c0


	//   ....[1]....
        /*0054*/ 	.word	0x000005f0


	//----- nvinfo : EIATTR_CRS_STACK_SIZE
	.align		4
.L_121:
        /*0058*/ 	.byte	0x04, 0x1e
        /*005a*/ 	.short	(.L_123 - .L_122)
.L_122:
        /*005c*/ 	.word	0x00000000


	//----- nvinfo : EIATTR_CBANK_PARAM_SIZE
	.align		4
.L_123:
        /*0060*/ 	.byte	0x03, 0x19
        /*0062*/ 	.short	0x0011


	//----- nvinfo : EIATTR_PARAM_CBANK
	.align		4
        /*0064*/ 	.byte	0x04, 0x0a
        /*0066*/ 	.short	(.L_125 - .L_124)
	.align		4
.L_124:
        /*0068*/ 	.word	index@(.nv.constant0.bitonic_sort_int32_kernel)
        /*006c*/ 	.short	0x0380
        /*006e*/ 	.short	0x0011


	//----- nvinfo : EIATTR_SW_WAR
	.align		4
.L_125:
        /*0070*/ 	.byte	0x04, 0x36
        /*0072*/ 	.short	(.L_127 - .L_126)
.L_126:
        /*0074*/ 	.word	0x00000008
.L_127:


//--------------------- .nv.info.radix_scatter_float_kernel --------------------------
	.section	.nv.info.radix_scatter_float_kernel,"",@"SHT_CUDA_INFO"
	.sectionflags	@""
	.align	4


	//----- nvinfo : EIATTR_CUDA_API_VERSION
	.align		4
        /*0000*/ 	.byte	0x04, 0x37
        /*0002*/ 	.short	(.L_129 - .L_128)
.L_128:
        /*0004*/ 	.word	0x00000082


	//----- nvinfo : EIATTR_KPARAM_INFO
	.align		4
.L_129:
        /*0008*/ 	.byte	0x04, 0x17
        /*000a*/ 	.short	(.L_131 - .L_130)
.L_130:
        /*000c*/ 	.word	0x00000000
        /*0010*/ 	.short	0x0005
        /*0012*/ 	.short	0x0028
        /*0014*/ 	.byte	0x00, 0xf0, 0x11, 0x00


	//----- nvinfo : EIATTR_KPARAM_INFO
	.align		4
.L_131:
        /*0018*/ 	.byte	0x04, 0x17
        /*001a*/ 	.short	(.L_133 - .L_132)
.L_132:
        /*001c*/ 	.word	0x00000000
        /*0020*/ 	.short	0x0004
        /*0022*/ 	.short	0x0020
        /*0024*/ 	.byte	0x00, 0xf0, 0x21, 0x00


	//----- nvinfo : EIATTR_KPARAM_INFO
	.align		4
.L_133:
        /*0028*/ 	.byte	0x04, 0x17
        /*002a*/ 	.short	(.L_135 - .L_134)
.L_134:
        /*002c*/ 	.word	0x00000000
        /*0030*/ 	.short	0x0003
        /*0032*/ 	.short	0x0018
        /*0034*/ 	.byte	0x00, 0xf5, 0x21, 0x00


	//----- nvinfo : EIATTR_KPARAM_INFO
	.align		4
.L_135:
        /*0038*/ 	.byte	0x04, 0x17
        /*003a*/ 	.short	(.L_137 - .L_136)
.L_136:
        /*003c*/ 	.word	0x00000000
        /*0040*/ 	.short	0x0002
        /*0042*/ 	.short	0x0010
        /*0044*/ 	.byte	0x00, 0xf5, 0x21, 0x00


	//----- nvinfo : EIATTR_KPARAM_INFO
	.align		4
.L_137:
        /*0048*/ 	.byte	0x04, 0x17
        /*004a*/ 	.short	(.L_139 - .L_138)
.L_138:
        /*004c*/ 	.word	0x00000000
        /*0050*/ 	.short	0x0001
        /*0052*/ 	.short	0x0008
        /*0054*/ 	.byte	0x00, 0xf5, 0x21, 0x00


	//----- nvinfo : EIATTR_KPARAM_INFO
	.align		4
.L_139:
        /*0058*/ 	.byte	0x04, 0x17
        /*005a*/ 	.short	(.L_141 - .L_140)
.L_140:
        /*005c*/ 	.word	0x00000000
        /*0060*/ 	.short	0x0000
        /*0062*/ 	.short	0x0000
        /*0064*/ 	.byte	0x00, 0xf5, 0x21, 0x00


	//----- nvinfo : EIATTR_SPARSE_MMA_MASK
	.align		4
.L_141:
        /*0068*/ 	.byte	0x03, 0x50
        /*006a*/ 	.short	0x0000


	//----- nvinfo : EIATTR_MAXREG_COUNT
	.align		4
        /*006c*/ 	.byte	0x03, 0x1b
        /*006e*/ 	.short	0x00ff


	//----- nvinfo : EIATTR_MERCURY_ISA_VERSION
	.align		4
        /*0070*/ 	.byte	0x03, 0x5f
        /*0072*/ 	.short	0x0101


	//----- nvinfo : EIATTR_VRC_CTA_INIT_COUNT
	.align		4
        /*0074*/ 	.byte	0x02, 0x4a
	.zero		1
	.zero		1


	//----- nvinfo : EIATTR_EXIT_INSTR_OFFSETS
	.align		4
        /*0078*/ 	.byte	0x04, 0x1c
        /*007a*/ 	.short	(.L_143 - .L_142)


	//   ....[0]....
.L_142:
        /*007c*/ 	.word	0x00000090


	//   ....[1]....
        /*0080*/ 	.word	0x00000230


	//----- nvinfo : EIATTR_CBANK_PARAM_SIZE
	.align		4
.L_143:
        /*0084*/ 	.byte	0x03, 0x19
        /*0086*/ 	.short	0x002c


	//----- nvinfo : EIATTR_PARAM_CBANK
	.align		4
        /*0088*/ 	.byte	0x04, 0x0a
        /*008a*/ 	.short	(.L_145 - .L_144)
	.align		4
.L_144:
        /*008c*/ 	.word	index@(.nv.constant0.radix_scatter_float_kernel)
        /*0090*/ 	.short	0x0380
        /*0092*/ 	.short	0x002c


	//----- nvinfo : EIATTR_SW_WAR
	.align		4
.L_145:
        /*0094*/ 	.byte	0x04, 0x36
        /*0096*/ 	.short	(.L_147 - .L_146)
.L_146:
        /*0098*/ 	.word	0x00000008
.L_147:


//--------------------- .nv.info.radix_prefix_sum_kernel --------------------------
	.section	.nv.info.radix_prefix_sum_kernel,"",@"SHT_CUDA_INFO"
	.sectionflags	@""
	.align	4


	//----- nvinfo : EIATTR_CUDA_API_VERSION
	.align		4
        /*0000*/ 	.byte	0x04, 0x37
        /*0002*/ 	.short	(.L_149 - .L_148)
.L_148:
        /*0004*/ 	.word	0x00000082


	//----- nvinfo : EIATTR_KPARAM_INFO
	.align		4
.L_149:
        /*0008*/ 	.byte	0x04, 0x17
        /*000a*/ 	.short	(.L_151 - .L_150)
.L_150:
        /*000c*/ 	.word	0x00000000
        /*0010*/ 	.short	0x0000
        /*0012*/ 	.short	0x0000
        /*0014*/ 	.byte	0x00, 0xf5, 0x21, 0x00


	//----- nvinfo : EIATTR_SPARSE_MMA_MASK
	.align		4
.L_151:
        /*0018*/ 	.byte	0x03, 0x50
        /*001a*/ 	.short	0x0000


	//----- nvinfo : EIATTR_MAXREG_COUNT
	.align		4
        /*001c*/ 	.byte	0x03, 0x1b
        /*001e*/ 	.short	0x00ff


	//----- nvinfo : EIATTR_NUM_BARRIERS
	.align		4
        /*0020*/ 	.byte	0x02, 0x4c
        /*0022*/ 	.byte	0x01
	.zero		1


	//----- nvinfo : EIATTR_MERCURY_ISA_VERSION
	.align		4
        /*0024*/ 	.byte	0x03, 0x5f
        /*0026*/ 	.short	0x0101


	//----- nvinfo : EIATTR_VRC_CTA_INIT_COUNT
	.align		4
        /*0028*/ 	.byte	0x02, 0x4a
	.zero		1
	.zero		1


	//----- nvinfo : EIATTR_EXIT_INSTR_OFFSETS
	.align		4
        /*002c*/ 	.byte	0x04, 0x1c
        /*002e*/ 	.short	(.L_153 - .L_152)


	//   ....[0]....
.L_152:
        /*0030*/ 	.word	0x000004d0


	//   ....[1]....
        /*0034*/ 	.word	0x00000510


	//----- nvinfo : EIATTR_CBANK_PARAM_SIZE
	.align		4
.L_153:
        /*0038*/ 	.byte	0x03, 0x19
        /*003a*/ 	.short	0x0008


	//----- nvinfo : EIATTR_PARAM_CBANK
	.align		4
        /*003c*/ 	.byte	0x04, 0x0a
        /*003e*/ 	.short	(.L_155 - .L_154)
	.align		4
.L_154:
        /*0040*/ 	.word	index@(.nv.constant0.radix_prefix_sum_kernel)
        /*0044*/ 	.short	0x0380
        /*0046*/ 	.short	0x0008


	//----- nvinfo : EIATTR_SW_WAR
	.align		4
.L_155:
        /*0048*/ 	.byte	0x04, 0x36
        /*004a*/ 	.short	(.L_157 - .L_156)
.L_156:
        /*004c*/ 	.word	0x00000008
.L_157:


//--------------------- .nv.info.radix_count_float_kernel --------------------------
	.section	.nv.info.radix_count_float_kernel,"",@"SHT_CUDA_INFO"
	.sectionflags	@""
	.align	4


	//----- nvinfo : EIATTR_CUDA_API_VERSION
	.align		4
        /*0000*/ 	.byte	0x04, 0x37
        /*0002*/ 	.short	(.L_159 - .L_158)
.L_158:
        /*0004*/ 	.word	0x00000082


	//----- nvinfo : EIATTR_KPARAM_INFO
	.align		4
.L_159:
        /*0008*/ 	.byte	0x04, 0x17
        /*000a*/ 	.short	(.L_161 - .L_160)
.L_160:
        /*000c*/ 	.word	0x00000000
        /*0010*/ 	.short	0x0003
        /*0012*/ 	.short	0x0018
        /*0014*/ 	.byte	0x00, 0xf0, 0x11, 0x00


	//----- nvinfo : EIATTR_KPARAM_INFO
	.align		4
.L_161:
        /*0018*/ 	.byte	0x04, 0x17
        /*001a*/ 	.short	(.L_163 - .L_162)
.L_162:
        /*001c*/ 	.word	0x00000000
        /*0020*/ 	.short	0x0002
        /*0022*/ 	.short	0x0010
        /*0024*/ 	.byte	0x00, 0xf0, 0x21, 0x00


	//----- nvinfo : EIATTR_KPARAM_INFO
	.align		4
.L_163:
        /*0028*/ 	.byte	0x04, 0x17
        /*002a*/ 	.short	(.L_165 - .L_164)
.L_164:
        /*002c*/ 	.word	0x00000000
        /*0030*/ 	.short	0x0001
        /*0032*/ 	.short	0x0008
        /*0034*/ 	.byte	0x00, 0xf5, 0x21, 0x00


	//----- nvinfo : EIATTR_KPARAM_INFO
	.align		4
.L_165:
        /*0038*/ 	.byte	0x04, 0x17
        /*003a*/ 	.short	(.L_167 - .L_166)
.L_166:
        /*003c*/ 	.word	0x00000000
        /*0040*/ 	.short	0x0000
        /*0042*/ 	.short	0x0000
        /*0044*/ 	.byte	0x00, 0xf5, 0x21, 0x00


	//----- nvinfo : EIATTR_SPARSE_MMA_MASK
	.align		4
.L_167:
        /*0048*/ 	.byte	0x03, 0x50
        /*004a*/ 	.short	0x0000


	//----- nvinfo : EIATTR_MAXREG_COUNT
	.align		4
        /*004c*/ 	.byte	0x03, 0x1b
        /*004e*/ 	.short	0x00ff


	//----- nvinfo : EIATTR_NUM_BARRIERS
	.align		4
        /*0050*/ 	.byte	0x02, 0x4c
        /*0052*/ 	.byte	0x01
	.zero		1


	//----- nvinfo : EIATTR_MERCURY_ISA_VERSION
	.align		4
        /*0054*/ 	.byte	0x03, 0x5f
        /*0056*/ 	.short	0x0101


	//----- nvinfo : EIATTR_VRC_CTA_INIT_COUNT
	.align		4
        /*0058*/ 	.byte	0x02, 0x4a
	.zero		1
	.zero		1


	//----- nvinfo : EIATTR_EXIT_INSTR_OFFSETS
	.align		4
        /*005c*/ 	.byte	0x04, 0x1c
        /*005e*/ 	.short	(.L_169 - .L_168)


	//   ....[0]....
.L_168:
        /*0060*/ 	.word	0x00000620


	//   ....[1]....
        /*0064*/ 	.word	0x000009a0


	//   ....[2]....
        /*0068*/ 	.word	0x00000ca0


	//----- nvinfo : EIATTR_CRS_STACK_SIZE
	.align		4
.L_169:
        /*006c*/ 	.byte	0x04, 0x1e
        /*006e*/ 	.short	(.L_171 - .L_170)
.L_170:
        /*0070*/ 	.word	0x00000000


	//----- nvinfo : EIATTR_CBANK_PARAM_SIZE
	.align		4
.L_171:
        /*0074*/ 	.byte	0x03, 0x19
        /*0076*/ 	.short	0x001c


	//----- nvinfo : EIATTR_PARAM_CBANK
	.align		4
        /*0078*/ 	.byte	0x04, 0x0a
        /*007a*/ 	.short	(.L_173 - .L_172)
	.align		4
.L_172:
        /*007c*/ 	.word	index@(.nv.constant0.radix_count_float_kernel)
        /*0080*/ 	.short	0x0380
        /*0082*/ 	.short	0x001c


	//----- nvinfo : EIATTR_SW_WAR
	.align		4
.L_173:
        /*0084*/ 	.byte	0x04, 0x36
        /*0086*/ 	.short	(.L_175 - .L_174)
.L_174:
        /*0088*/ 	.word	0x00000008
.L_175:


//--------------------- .nv.info.bitonic_merge_float_kernel --------------------------
	.section	.nv.info.bitonic_merge_float_kernel,"",@"SHT_CUDA_INFO"
	.sectionflags	@""
	.align	4


	//----- nvinfo : EIATTR_CUDA_API_VERSION
	.align		4
        /*0000*/ 	.byte	0x04, 0x37
        /*0002*/ 	.short	(.L_177 - .L_176)
.L_176:
        /*0004*/ 	.word	0x00000082


	//----- nvinfo : EIATTR_KPARAM_INFO
	.align		4
.L_177:
        /*0008*/ 	.byte	0x04, 0x17
        /*000a*/ 	.short	(.L_179 - .L_178)
.L_178:
        /*000c*/ 	.word	0x00000000
        /*0010*/ 	.short	0x0004
        /*0012*/ 	.short	0x0018
        /*0014*/ 	.byte	0x00, 0xf0, 0x05, 0x00


	//----- nvinfo : EIATTR_KPARAM_INFO
	.align		4
.L_179:
        /*0018*/ 	.byte	0x04, 0x17
        /*001a*/ 	.short	(.L_181 - .L_180)
.L_180:
        /*001c*/ 	.word	0x00000000
        /*0020*/ 	.short	0x0003
        /*0022*/ 	.short	0x0014
        /*0024*/ 	.byte	0x00, 0xf0, 0x11, 0x00


	//----- nvinfo : EIATTR_KPARAM_INFO
	.align		4
.L_181:
        /*0028*/ 	.byte	0x04, 0x17
        /*002a*/ 	.short	(.L_183 - .L_182)
.L_182:
        /*002c*/ 	.word	0x00000000
        /*0030*/ 	.short	0x0002
        /*0032*/ 	.short	0x0010
        /*0034*/ 	.byte	0x00, 0xf0, 0x11, 0x00


	//----- nvinfo : EIATTR_KPARAM_INFO
	.align		4
.L_183:
        /*0038*/ 	.byte	0x04, 0x17
        /*003a*/ 	.short	(.L_185 - .L_184)
.L_184:
        /*003c*/ 	.word	0x00000000
        /*0040*/ 	.short	0x0001
        /*0042*/ 	.short	0x0008
        /*0044*/ 	.byte	0x00, 0xf0, 0x21, 0x00


	//----- nvinfo : EIATTR_KPARAM_INFO
	.align		4
.L_185:
        /*0048*/ 	.byte	0x04, 0x17
        /*004a*/ 	.short	(.L_187 - .L_186)
.L_186:
        /*004c*/ 	.word	0x00000000
        /*0050*/ 	.short	0x0000
        /*0052*/ 	.short	0x0000
        /*0054*/ 	.byte	0x00, 0xf5, 0x21, 0x00


	//----- nvinfo : EIATTR_SPARSE_MMA_MASK
	.align		4
.L_187:
        /*0058*/ 	.byte	0x03, 0x50
        /*005a*/ 	.short	0x0000


	//----- nvinfo : EIATTR_MAXREG_COUNT
	.align		4
        /*005c*/ 	.byte	0x03, 0x1b
        /*005e*/ 	.short	0x00ff


	//----- nvinfo : EIATTR_MERCURY_ISA_VERSION
	.align		4
        /*0060*/ 	.byte	0x03, 0x5f
        /*0062*/ 	.short	0x0101


	//----- nvinfo : EIATTR_VRC_CTA_INIT_COUNT
	.align		4
        /*0064*/ 	.byte	0x02, 0x4a
	.zero		1
	.zero		1


	//----- nvinfo : EIATTR_EXIT_INSTR_OFFSETS
	.align		4
        /*0068*/ 	.byte	0x04, 0x1c
        /*006a*/ 	.short	(.L_189 - .L_188)


	//   ....[0]....
.L_188:
        /*006c*/ 	.word	0x000000d0


	//   ....[1]....
        /*0070*/ 	.word	0x00000230


	//   ....[2]....
        /*0074*/ 	.word	0x00000260


	//----- nvinfo : EIATTR_CBANK_PARAM_SIZE
	.align		4
.L_189:
        /*0078*/ 	.byte	0x03, 0x19
        /*007a*/ 	.short	0x0019


	//----- nvinfo : EIATTR_PARAM_CBANK
	.align		4
        /*007c*/ 	.byte	0x04, 0x0a
        /*007e*/ 	.short	(.L_191 - .L_190)
	.align		4
.L_190:
        /*0080*/ 	.word	index@(.nv.constant0.bitonic_merge_float_kernel)
        /*0084*/ 	.short	0x0380
        /*0086*/ 	.short	0x0019


	//----- nvinfo : EIATTR_SW_WAR
	.align		4
.L_191:
        /*0088*/ 	.byte	0x04, 0x36
        /*008a*/ 	.short	(.L_193 - .L_192)
.L_192:
        /*008c*/ 	.word	0x00000008
.L_193:


//--------------------- .nv.info.bitonic_sort_kv_float_kernel --------------------------
	.section	.nv.info.bitonic_sort_kv_float_kernel,"",@"SHT_CUDA_INFO"
	.sectionflags	@""
	.align	4


	//----- nvinfo : EIATTR_CUDA_API_VERSION
	.align		4
        /*0000*/ 	.byte	0x04, 0x37
        /*0002*/ 	.short	(.L_195 - .L_194)
.L_194:
        /*0004*/ 	.word	0x00000082


	//----- nvinfo : EIATTR_KPARAM_INFO
	.align		4
.L_195:
        /*0008*/ 	.byte	0x04, 0x17
        /*000a*/ 	.short	(.L_197 - .L_196)
.L_196:
        /*000c*/ 	.word	0x00000000
        /*0010*/ 	.short	0x0003
        /*0012*/ 	.short	0x0018
        /*0014*/ 	.byte	0x00, 0xf0, 0x05, 0x00


	//----- nvinfo : EIATTR_KPARAM_INFO
	.align		4
.L_197:
        /*0018*/ 	.byte	0x04, 0x17
        /*001a*/ 	.short	(.L_199 - .L_198)
.L_198:
        /*001c*/ 	.word	0x00000000
        /*0020*/ 	.short	0x0002
        /*0022*/ 	.short	0x0010
        /*0024*/ 	.byte	0x00, 0xf0, 0x21, 0x00


	//----- nvinfo : EIATTR_KPARAM_INFO
	.align		4
.L_199:
        /*0028*/ 	.byte	0x04, 0x17
        /*002a*/ 	.short	(.L_201 - .L_200)
.L_200:
        /*002c*/ 	.word	0x00000000
        /*0030*/ 	.short	0x0001
        /*0032*/ 	.short	0x0008
        /*0034*/ 	.byte	0x00, 0xf5, 0x21, 0x00


	//----- nvinfo : EIATTR_KPARAM_INFO
	.align		4
.L_201:
        /*0038*/ 	.byte	0x04, 0x17
        /*003a*/ 	.short	(.L_203 - .L_202)
.L_202:
        /*003c*/ 	.word	0x00000000
        /*0040*/ 	.short	0x0000
        /*0042*/ 	.short	0x0000
        /*0044*/ 	.byte	0x00, 0xf5, 0x21, 0x00


	//----- nvinfo : EIATTR_SPARSE_MMA_MASK
	.align		4
.L_203:
        /*0048*/ 	.byte	0x03, 0x50
        /*004a*/ 	.short	0x0000


	//----- nvinfo : EIATTR_MAXREG_COUNT
	.align		4
        /*004c*/ 	.byte	0x03, 0x1b
        /*004e*/ 	.short	0x00ff


	//----- nvinfo : EIATTR_NUM_BARRIERS
	.align		4
        /*0050*/ 	.byte	0x02, 0x4c
        /*0052*/ 	.byte	0x01
	.zero		1


	//----- nvinfo : EIATTR_MERCURY_ISA_VERSION
	.align		4
        /*0054*/ 	.byte	0x03, 0x5f
        /*0056*/ 	.short	0x0101


	//----- nvinfo : EIATTR_VRC_CTA_INIT_COUNT
	.align		4
        /*0058*/ 	.byte	0x02, 0x4a
	.zero		1
	.zero		1


	//----- nvinfo : EIATTR_EXIT_INSTR_OFFSETS
	.align		4
        /*005c*/ 	.byte	0x04, 0x1c
        /*005e*/ 	.short	(.L_205 - .L_204)


	//   ....[0]....
.L_204:
        /*0060*/ 	.word	0x00000810


	//   ....[1]....
        /*0064*/ 	.word	0x00000940


	//----- nvinfo : EIATTR_CRS_STACK_SIZE
	.align		4
.L_205:
        /*0068*/ 	.byte	0x04, 0x1e
        /*006a*/ 	.short	(.L_207 - .L_206)
.L_206:
        /*006c*/ 	.word	0x00000000


	//----- nvinfo : EIATTR_CBANK_PARAM_SIZE
	.align		4
.L_207:
        /*0070*/ 	.byte	0x03, 0x19
        /*0072*/ 	.short	0x0019


	//----- nvinfo : EIATTR_PARAM_CBANK
	.align		4
        /*0074*/ 	.byte	0x04, 0x0a
        /*0076*/ 	.short	(.L_209 - .L_208)
	.align		4
.L_208:
        /*0078*/ 	.word	index@(.nv.constant0.bitonic_sort_kv_float_kernel)
        /*007c*/ 	.short	0x0380
        /*007e*/ 	.short	0x0019


	//----- nvinfo : EIATTR_SW_WAR
	.align		4
.L_209:
        /*0080*/ 	.byte	0x04, 0x36
        /*0082*/ 	.short	(.L_211 - .L_210)
.L_210:
        /*0084*/ 	.word	0x00000008
.L_211:


//--------------------- .nv.info.bitonic_sort_float_kernel --------------------------
	.section	.nv.info.bitonic_sort_float_kernel,"",@"SHT_CUDA_INFO"
	.sectionflags	@""
	.align	4


	//----- nvinfo : EIATTR_CUDA_API_VERSION
	.align		4
        /*0000*/ 	.byte	0x04, 0x37
        /*0002*/ 	.short	(.L_213 - .L_212)
.L_212:
        /*0004*/ 	.word	0x00000082


	//----- nvinfo : EIATTR_KPARAM_INFO
	.align		4
.L_213:
        /*0008*/ 	.byte	0x04, 0x17
        /*000a*/ 	.short	(.L_215 - .L_214)
.L_214:
        /*000c*/ 	.word	0x00000000
        /*0010*/ 	.short	0x0002
        /*0012*/ 	.short	0x0010
        /*0014*/ 	.byte	0x00, 0xf0, 0x05, 0x00


	//----- nvinfo : EIATTR_KPARAM_INFO
	.align		4
.L_215:
        /*0018*/ 	.byte	0x04, 0x17
        /*001a*/ 	.short	(.L_217 - .L_216)
.L_216:
        /*001c*/ 	.word	0x00000000
        /*0020*/ 	.short	0x0001
        /*0022*/ 	.short	0x0008
        /*0024*/ 	.byte	0x00, 0xf0, 0x21, 0x00


	//----- nvinfo : EIATTR_KPARAM_INFO
	.align		4
.L_217:
        /*0028*/ 	.byte	0x04, 0x17
        /*002a*/ 	.short	(.L_219 - .L_218)
.L_218:
        /*002c*/ 	.word	0x00000000
        /*0030*/ 	.short	0x0000
        /*0032*/ 	.short	0x0000
        /*0034*/ 	.byte	0x00, 0xf5, 0x21, 0x00


	//----- nvinfo : EIATTR_SPARSE_MMA_MASK
	.align		4
.L_219:
        /*0038*/ 	.byte	0x03, 0x50
        /*003a*/ 	.short	0x0000


	//----- nvinfo : EIATTR_MAXREG_COUNT
	.align		4
        /*003c*/ 	.byte	0x03, 0x1b
        /*003e*/ 	.short	0x00ff


	//----- nvinfo : EIATTR_NUM_BARRIERS
	.align		4
        /*0040*/ 	.byte	0x02, 0x4c
        /*0042*/ 	.byte	0x01
	.zero		1


	//----- nvinfo : EIATTR_MERCURY_ISA_VERSION
	.align		4
        /*0044*/ 	.byte	0x03, 0x5f
        /*0046*/ 	.short	0x0101


	//----- nvinfo : EIATTR_VRC_CTA_INIT_COUNT
	.align		4
        /*0048*/ 	.byte	0x02, 0x4a
	.zero		1
	.zero		1


	//----- nvinfo : EIATTR_EXIT_INSTR_OFFSETS
	.align		4
        /*004c*/ 	.byte	0x04, 0x1c
        /*004e*/ 	.short	(.L_221 - .L_220)


	//   ....[0]....
.L_220:
        /*0050*/ 	.word	0x000005c0


	//   ....[1]....
        /*0054*/ 	.word	0x000005f0


	//----- nvinfo : EIATTR_CRS_STACK_SIZE
	.align		4
.L_221:
        /*0058*/ 	.byte	0x04, 0x1e
        /*005a*/ 	.short	(.L_223 - .L_222)
.L_222:
        /*005c*/ 	.word	0x00000000


	//----- nvinfo : EIATTR_CBANK_PARAM_SIZE
	.align		4
.L_223:
        /*0060*/ 	.byte	0x03, 0x19
        /*0062*/ 	.short	0x0011


	//----- nvinfo : EIATTR_PARAM_CBANK
	.align		4
        /*0064*/ 	.byte	0x04, 0x0a
        /*0066*/ 	.short	(.L_225 - .L_224)
	.align		4
.L_224:
        /*0068*/ 	.word	index@(.nv.constant0.bitonic_sort_float_kernel)
        /*006c*/ 	.short	0x0380
        /*006e*/ 	.short	0x0011


	//----- nvinfo : EIATTR_SW_WAR
	.align		4
.L_225:
        /*0070*/ 	.byte	0x04, 0x36
        /*0072*/ 	.short	(.L_227 - .L_226)
.L_226:
        /*0074*/ 	.word	0x00000008
.L_227:


//--------------------- .nv.callgraph             --------------------------
	.section	.nv.callgraph,"",@"SHT_CUDA_CALLGRAPH"
	.align	4
	.sectionentsize	8
	.align		4
        /*0000*/ 	.word	0x00000000
	.align		4
        /*0004*/ 	.word	0xffffffff
	.align		4
        /*0008*/ 	.word	0x00000000
	.align		4
        /*000c*/ 	.word	0xfffffffe
	.align		4
        /*0010*/ 	.word	0x00000000
	.align		4
        /*0014*/ 	.word	0xfffffffd
	.align		4
        /*0018*/ 	.word	0x00000000
	.align		4
        /*001c*/ 	.word	0xfffffffc


//--------------------- .text.topk_float_kernel   --------------------------
	.section	.text.topk_float_kernel,"ax",@progbits
	.align	128
        .global         topk_float_kernel
        .type           topk_float_kernel,@function
        .size           topk_float_kernel,(.L_x_84 - topk_float_kernel)
        .other          topk_float_kernel,@"STO_CUDA_ENTRY STV_DEFAULT"
topk_float_kernel:
.text.topk_float_kernel:
[----:B------:R-:W-:Y:S01]  /*0000*/  LDC R1, c[0x0][0x37c] ;  /* 0x0000df00ff017b82 */ /* 0x000fe20000000800 */
[----:B------:R-:W0:Y:S01]  /*0010*/  S2R R4, SR_TID.X ;  /* 0x0000000000047919 */ /* 0x000e220000002100 */
[----:B------:R-:W1:Y:S06]  /*0020*/  LDCU UR11, c[0x0][0x3a0] ;  /* 0x00007400ff0b77ac */ /* 0x000e6c0008000800 */
[----:B------:R-:W2:Y:S01]  /*0030*/  S2UR UR5, SR_CgaCtaId ;  /* 0x00000000000579c3 */ /* 0x000ea20000008800 */
[----:B------:R-:W-:Y:S01]  /*0040*/  IMAD.MOV.U32 R5, RZ, RZ, RZ ;  /* 0x000000ffff057224 */ /* 0x000fe200078e00ff */
[----:B------:R-:W-:Y:S01]  /*0050*/  BSSY.RECONVERGENT B1, `(.L_x_0) ;  /* 0x00000e7000017945 */ /* 0x000fe20003800200 */
[----:B------:R-:W-:Y:S01]  /*0060*/  UMOV UR4, 0x400 ;  /* 0x0000040000047882 */ /* 0x000fe20000000000 */
[----:B------:R-:W3:Y:S04]  /*0070*/  LDCU.64 UR12, c[0x0][0x398] ;  /* 0x00007300ff0c77ac */ /* 0x000ee80008000a00 */
[----:B------:R-:W4:Y:S01]  /*0080*/  S2UR UR7, SR_CTAID.X ;  /* 0x00000000000779c3 */ /* 0x000f220000002500 */
[----:B------:R-:W0:Y:S01]  /*0090*/  LDCU.64 UR8, c[0x0][0x358] ;  /* 0x00006b00ff0877ac */ /* 0x000e220008000a00 */
[----:B------:R-:W0:Y:S06]  /*00a0*/  LDCU UR14, c[0x0][0x3a0] ;  /* 0x00007400ff0e77ac */ /* 0x000e2c0008000800 */
[----:B------:R-:W4:Y:S01]  /*00b0*/  LDC R11, c[0x0][0x360] ;  /* 0x0000d800ff0b7b82 */ /* 0x000f220000000800 */
[----:B--2---:R-:W-:-:S04]  /*00c0*/  ULEA UR4, UR5, UR4, 0x18 ;  /* 0x0000000405047291 */ /* 0x004fc8000f8ec0ff */
[----:B-1----:R-:W-:Y:S02]  /*00d0*/  ULEA UR6, UR11, UR4, 0x2 ;  /* 0x000000040b067291 */ /* 0x002fe4000f8e10ff */
[----:B0-----:R-:W-:-:S04]  /*00e0*/  ISETP.GE.U32.AND P0, PT, R4, UR11, PT ;  /* 0x0000000b04007c0c */ /* 0x001fc8000bf06070 */
[----:B------:R-:W-:Y:S01]  /*00f0*/  LEA R6, R4, UR6, 0x2 ;  /* 0x0000000604067c11 */ /* 0x000fe2000f8e10ff */
[----:B----4-:R-:W-:-:S08]  /*0100*/  IMAD.WIDE.U32 R8, R11, UR7, R4 ;  /* 0x000000070b087c25 */ /* 0x010fd0000f8e0004 */
[----:B------:R-:W0:Y:S01]  /*0110*/  @!P0 LDC.U8 R0, c[0x0][0x3a4] ;  /* 0x0000e900ff008b82 */ /* 0x000e220000000000 */
[----:B------:R-:W-:Y:S01]  /*0120*/  @!P0 IMAD.MOV.U32 R3, RZ, RZ, 0x7f7fffff ;  /* 0x7f7fffffff038424 */ /* 0x000fe200078e00ff */
[----:B0-----:R-:W-:-:S04]  /*0130*/  @!P0 PRMT R0, R0, 0x8880, RZ ;  /* 0x0000888000008816 */ /* 0x001fc800000000ff */
[----:B------:R-:W-:Y:S02]  /*0140*/  @!P0 ISETP.NE.AND P1, PT, R0, RZ, PT ;  /* 0x000000ff0000820c */ /* 0x000fe40003f25270 */
[----:B------:R-:W-:Y:S02]  /*0150*/  LEA R0, R4, UR4, 0x2 ;  /* 0x0000000404007c11 */ /* 0x000fe4000f8e10ff */
[----:B------:R-:W-:-:S05]  /*0160*/  @!P0 FSEL R3, R3, -3.40282346638528859812e+38, !P1 ;  /* 0xff7fffff03038808 */ /* 0x000fca0004800000 */
[----:B------:R0:W-:Y:S04]  /*0170*/  @!P0 STS [R0], R3 ;  /* 0x0000000300008388 */ /* 0x0001e80000000800 */
[----:B------:R0:W-:Y:S01]  /*0180*/  @!P0 STS [R6], RZ ;  /* 0x000000ff06008388 */ /* 0x0001e20000000800 */
[----:B------:R-:W-:Y:S01]  /*0190*/  BAR.SYNC.DEFER_BLOCKING 0x0 ;  /* 0x0000000000007b1d */ /* 0x000fe20000010000 */
[----:B---3--:R-:W-:-:S04]  /*01a0*/  ISETP.GE.U32.AND P0, PT, R8, UR12, PT ;  /* 0x0000000c08007c0c */ /* 0x008fc8000bf06070 */
[----:B------:R-:W-:-:S13]  /*01b0*/  ISETP.GE.U32.AND.EX P0, PT, R9, UR13, PT, P0 ;  /* 0x0000000d09007c0c */ /* 0x000fda000bf06100 */
[----:B0-----:R-:W-:Y:S05]  /*01c0*/  @P0 BRA `(.L_x_1) ;  /* 0x0000000c003c0947 */ /* 0x001fea0003800000 */
[----:B------:R-:W0:Y:S01]  /*01d0*/  LDCU.U8 UR5, c[0x0][0x3a4] ;  /* 0x00007480ff0577ac */ /* 0x000e220008000000 */
[----:B------:R-:W-:Y:S02]  /*01e0*/  IMAD.U32 R13, RZ, RZ, UR11 ;  /* 0x0000000bff0d7e24 */ /* 0x000fe4000f8e00ff */
[----:B------:R-:W-:Y:S01]  /*01f0*/  IMAD.MOV.U32 R7, RZ, RZ, R8 ;  /* 0x000000ffff077224 */ /* 0x000fe200078e0008 */
[----:B------:R-:W1:Y:S01]  /*0200*/  LDCU UR10, c[0x0][0x370] ;  /* 0x00006e00ff0a77ac */ /* 0x000e620008000800 */
[----:B------:R-:W-:Y:S01]  /*0210*/  VIADD R8, R13, 0xffffffff ;  /* 0xffffffff0d087836 */ /* 0x000fe20000000000 */
[----:B0-----:R-:W-:-:S04]  /*0220*/  UPRMT UR5, UR5, 0x8880, URZ ;  /* 0x0000888005057896 */ /* 0x001fc800080000ff */
[----:B------:R-:W-:Y:S01]  /*0230*/  UISETP.NE.AND UP0, UPT, UR5, URZ, UPT ;  /* 0x000000ff0500728c */ /* 0x000fe2000bf05270 */
[----:B-1----:R-:W-:-:S08]  /*0240*/  IMAD.WIDE.U32 R2, R11, UR10, RZ ;  /* 0x0000000a0b027c25 */ /* 0x002fd0000f8e00ff */
[----:B------:R-:W-:Y:S05]  /*0250*/  BRA.U UP0, `(.L_x_2) ;  /* 0x0000000500a47547 */ /* 0x000fea000b800000 */
[C---:B------:R-:W-:Y:S01]  /*0260*/  VIADD R10, R13.reuse, 0xfffffffe ;  /* 0xfffffffe0d0a7836 */ /* 0x040fe20000000000 */
[C---:B------:R-:W-:Y:S01]  /*0270*/  LEA R11, R13.reuse, UR6, 0x2 ;  /* 0x000000060d0b7c11 */ /* 0x040fe2000f8e10ff */
[C---:B------:R-:W-:Y:S02]  /*0280*/  VIADD R12, R13.reuse, 0xfffffffd ;  /* 0xfffffffd0d0c7836 */ /* 0x040fe40000000000 */
[----:B------:R-:W-:-:S07]  /*0290*/  VIADD R13, R13, 0xfffffffc ;  /* 0xfffffffc0d0d7836 */ /* 0x000fce0000000000 */
.L_x_13:
[----:B0-----:R-:W0:Y:S01]  /*02a0*/  LDCU.64 UR12, c[0x0][0x390] ;  /* 0x00007200ff0c77ac */ /* 0x001e220008000a00 */
[----:B-1----:R-:W1:Y:S01]  /*02b0*/  LDS R17, [UR6+-0x4] ;  /* 0xfffffc06ff117984 */ /* 0x002e620008000800 */
[----:B--2---:R-:W2:Y:S01]  /*02c0*/  LDCU UR5, c[0x0][0x3a0] ;  /* 0x00007400ff0577ac */ /* 0x004ea20008000800 */
[----:B0-----:R-:W-:-:S04]  /*02d0*/  LEA R14, P0, R7, UR12, 0x2 ;  /* 0x0000000c070e7c11 */ /* 0x001fc8000f8010ff */
[----:B------:R-:W-:-:S05]  /*02e0*/  LEA.HI.X R15, R7, UR13, R9, 0x2, P0 ;  /* 0x0000000d070f7c11 */ /* 0x000fca00080f1409 */
[----:B------:R-:W1:Y:S01]  /*02f0*/  LDG.E.CONSTANT R14, desc[UR8][R14.64] ;  /* 0x000000080e0e7981 */ /* 0x000e62000c1e9900 */
[----:B--2---:R-:W-:Y:S01]  /*0300*/  ISETP.NE.AND P0, PT, RZ, UR5, PT ;  /* 0x00000005ff007c0c */ /* 0x004fe2000bf05270 */
[----:B------:R-:W-:Y:S03]  /*0310*/  BSSY.RECONVERGENT B0, `(.L_x_3) ;  /* 0x0000056000007945 */ /* 0x000fe60003800200 */
[----:B-1----:R-:W-:-:S13]  /*0320*/  FSETP.GEU.OR P0, PT, R14, R17, !P0 ;  /* 0x000000110e00720b */ /* 0x002fda000470e400 */
[----:B------:R-:W-:Y:S05]  /*0330*/  @P0 BRA `(.L_x_4) ;  /* 0x00000004004c0947 */ /* 0x000fea0003800000 */
[----:B------:R-:W0:Y:S01]  /*0340*/  LDS R15, [UR4] ;  /* 0x00000004ff0f7984 */ /* 0x000e220008000800 */
[----:B------:R-:W-:Y:S01]  /*0350*/  BSSY.RELIABLE B2, `(.L_x_5) ;  /* 0x0000013000027945 */ /* 0x000fe20003800100 */
[----:B------:R-:W-:Y:S02]  /*0360*/  IMAD.MOV.U32 R16, RZ, RZ, RZ ;  /* 0x000000ffff107224 */ /* 0x000fe400078e00ff */
[----:B------:R-:W-:Y:S01]  /*0370*/  IMAD.U32 R17, RZ, RZ, UR4 ;  /* 0x00000004ff117e24 */ /* 0x000fe2000f8e00ff */
[----:B0-----:R-:W-:Y:S01]  /*0380*/  FSETP.GEU.AND P0, PT, R14, R15, PT ;  /* 0x0000000f0e00720b */ /* 0x001fe20003f0e000 */
[----:B------:R-:W-:-:S12]  /*0390*/  IMAD.MOV.U32 R15, RZ, RZ, RZ ;  /* 0x000000ffff0f7224 */ /* 0x000fd800078e00ff */
[----:B------:R-:W-:Y:S05]  /*03a0*/  @!P0 BRA `(.L_x_6) ;  /* 0x0000000000348947 */ /* 0x000fea0003800000 */
[----:B------:R-:W0:Y:S01]  /*03b0*/  LDC R18, c[0x0][0x3a0] ;  /* 0x0000e800ff127b82 */ /* 0x000e220000000800 */
[----:B------:R-:W-:Y:S01]  /*03c0*/  BSSY.RELIABLE B3, `(.L_x_6) ;  /* 0x000000b000037945 */ /* 0x000fe20003800100 */
.L_x_7:
[----:B------:R-:W-:-:S05]  /*03d0*/  VIADD R15, R15, 0x1 ;  /* 0x000000010f0f7836 */ /* 0x000fca0000000000 */
[----:B0-----:R-:W-:-:S13]  /*03e0*/  ISETP.NE.AND P0, PT, R15, R18, PT ;  /* 0x000000120f00720c */ /* 0x001fda0003f05270 */
[----:B------:R-:W-:Y:S05]  /*03f0*/  @!P0 BREAK.RELIABLE B3 ;  /* 0x0000000000038942 */ /* 0x000fea0003800100 */
[----:B------:R-:W-:Y:S05]  /*0400*/  @!P0 BREAK.RELIABLE B2 ;  /* 0x0000000000028942 */ /* 0x000fea0003800100 */
[----:B------:R-:W-:Y:S05]  /*0410*/  @!P0 BRA `(.L_x_4) ;  /* 0x0000000400148947 */ /* 0x000fea0003800000 */
[----:B------:R-:W-:-:S05]  /*0420*/  IMAD.SHL.U32 R16, R15, 0x4, RZ ;  /* 0x000000040f107824 */ /* 0x000fca00078e00ff */
[----:B------:R-:W0:Y:S02]  /*0430*/  LDS R17, [R16+UR4] ;  /* 0x0000000410117984 */ /* 0x000e240008000800 */
[----:B0-----:R-:W-:Y:S01]  /*0440*/  FSETP.GEU.AND P0, PT, R14, R17, PT ;  /* 0x000000110e00720b */ /* 0x001fe20003f0e000 */
[----:B------:R-:W-:-:S12]  /*0450*/  VIADD R17, R16, UR4 ;  /* 0x0000000410117c36 */ /* 0x000fd80008000000 */
[----:B------:R-:W-:Y:S05]  /*0460*/  @P0 BRA `(.L_x_7) ;  /* 0xfffffffc00d80947 */ /* 0x000fea000383ffff */
[----:B------:R-:W-:Y:S05]  /*0470*/  BSYNC.RELIABLE B3 ;  /* 0x0000000000037941 */ /* 0x000fea0003800100 */
.L_x_6:
[----:B------:R-:W-:Y:S05]  /*0480*/  BSYNC.RELIABLE B2 ;  /* 0x0000000000027941 */ /* 0x000fea0003800100 */
.L_x_5:
[----:B------:R-:W-:Y:S01]  /*0490*/  ISETP.GT.U32.AND P0, PT, R8, R15, PT ;  /* 0x0000000f0800720c */ /* 0x000fe20003f04070 */
[----:B------:R-:W-:-:S12]  /*04a0*/  BSSY.RECONVERGENT B2, `(.L_x_8) ;  /* 0x000003a000027945 */ /* 0x000fd80003800200 */
[----:B------:R-:W-:Y:S05]  /*04b0*/  @!P0 BRA `(.L_x_9) ;  /* 0x0000000000e08947 */ /* 0x000fea0003800000 */
[----:B------:R-:W0:Y:S01]  /*04c0*/  LDCU UR5, c[0x0][0x3a0] ;  /* 0x00007400ff0577ac */ /* 0x000e220008000800 */
[--C-:B------:R-:W-:Y:S01]  /*04d0*/  IMAD.IADD R18, R8, 0x1, -R15.reuse ;  /* 0x0000000108127824 */ /* 0x100fe200078e0a0f */
[----:B------:R-:W-:Y:S01]  /*04e0*/  BSSY.RECONVERGENT B3, `(.L_x_10) ;  /* 0x000001c000037945 */ /* 0x000fe20003800200 */
[----:B------:R-:W-:-:S03]  /*04f0*/  IMAD.IADD R19, R10, 0x1, -R15 ;  /* 0x000000010a137824 */ /* 0x000fc600078e0a0f */
[----:B------:R-:W-:Y:S01]  /*0500*/  LOP3.LUT P1, R21, R18, 0x3, RZ, 0xc0, !PT ;  /* 0x0000000312157812 */ /* 0x000fe2000782c0ff */
[----:B------:R-:W-:Y:S01]  /*0510*/  IMAD.MOV.U32 R18, RZ, RZ, R8 ;  /* 0x000000ffff127224 */ /* 0x000fe200078e0008 */
[----:B------:R-:W-:Y:S01]  /*0520*/  ISETP.GE.U32.AND P0, PT, R19, 0x3, PT ;  /* 0x000000031300780c */ /* 0x000fe20003f06070 */
[----:B0-----:R-:W-:-:S10]  /*0530*/  IMAD.U32 R19, RZ, RZ, UR5 ;  /* 0x00000005ff137e24 */ /* 0x001fd4000f8e00ff */
[----:B------:R-:W-:Y:S05]  /*0540*/  @!P1 BRA `(.L_x_11) ;  /* 0x0000000000549947 */ /* 0x000fea0003800000 */
[----:B------:R-:W0:Y:S01]  /*0550*/  LDS R20, [UR6+-0x8] ;  /* 0xfffff806ff147984 */ /* 0x000e220008000800 */
[----:B------:R-:W-:Y:S01]  /*0560*/  ISETP.NE.AND P1, PT, R21, 0x1, PT ;  /* 0x000000011500780c */ /* 0x000fe20003f25270 */
[----:B------:R-:W-:Y:S02]  /*0570*/  IMAD.MOV.U32 R18, RZ, RZ, R10 ;  /* 0x000000ffff127224 */ /* 0x000fe400078e000a */
[----:B------:R-:W-:Y:S01]  /*0580*/  IMAD.MOV.U32 R19, RZ, RZ, R8 ;  /* 0x000000ffff137224 */ /* 0x000fe200078e0008 */
[----:B0-----:R-:W-:Y:S04]  /*0590*/  STS [UR6+-0x4], R20 ;  /* 0xfffffc14ff007988 */ /* 0x001fe80008000806 */
[----:B------:R-:W0:Y:S04]  /*05a0*/  LDS R22, [R11+-0x8] ;  /* 0xfffff8000b167984 */ /* 0x000e280000000800 */
[----:B0-----:R0:W-:Y:S01]  /*05b0*/  STS [R11+-0x4], R22 ;  /* 0xfffffc160b007388 */ /* 0x0011e20000000800 */
[----:B------:R-:W-:Y:S05]  /*05c0*/  @!P1 BRA `(.L_x_11) ;  /* 0x0000000000349947 */ /* 0x000fea0003800000 */
[----:B------:R-:W1:Y:S01]  /*05d0*/  LDS R20, [UR6+-0xc] ;  /* 0xfffff406ff147984 */ /* 0x000e620008000800 */
[----:B------:R-:W-:Y:S01]  /*05e0*/  ISETP.NE.AND P1, PT, R21, 0x2, PT ;  /* 0x000000021500780c */ /* 0x000fe20003f25270 */
[----:B------:R-:W-:Y:S02]  /*05f0*/  IMAD.MOV.U32 R18, RZ, RZ, R12 ;  /* 0x000000ffff127224 */ /* 0x000fe400078e000c */
[----:B------:R-:W-:-:S10]  /*0600*/  IMAD.MOV.U32 R19, RZ, RZ, R10 ;  /* 0x000000ffff137224 */ /* 0x000fd400078e000a */
[----:B------:R-:W-:Y:S02]  /*0610*/  @P1 IMAD.MOV.U32 R18, RZ, RZ, R13 ;  /* 0x000000ffff121224 */ /* 0x000fe400078e000d */
[----:B------:R-:W-:Y:S01]  /*0620*/  @P1 IMAD.MOV.U32 R19, RZ, RZ, R12 ;  /* 0x000000ffff131224 */ /* 0x000fe200078e000c */
[----:B-1----:R-:W-:Y:S04]  /*0630*/  STS [UR6+-0x8], R20 ;  /* 0xfffff814ff007988 */ /* 0x002fe80008000806 */
[----:B0-----:R-:W0:Y:S04]  /*0640*/  LDS R22, [R11+-0xc] ;  /* 0xfffff4000b167984 */ /* 0x001e280000000800 */
[----:B0-----:R-:W-:Y:S04]  /*0650*/  STS [R11+-0x8], R22 ;  /* 0xfffff8160b007388 */ /* 0x001fe80000000800 */
[----:B------:R-:W0:Y:S04]  /*0660*/  @P1 LDS R21, [UR6+-0x10] ;  /* 0xfffff006ff151984 */ /* 0x000e280008000800 */
[----:B0-----:R-:W-:Y:S04]  /*0670*/  @P1 STS [UR6+-0xc], R21 ;  /* 0xfffff415ff001988 */ /* 0x001fe80008000806 */
[----:B------:R-:W0:Y:S04]  /*0680*/  @P1 LDS R24, [R11+-0x10] ;  /* 0xfffff0000b181984 */ /* 0x000e280000000800 */
[----:B0-----:R1:W-:Y:S02]  /*0690*/  @P1 STS [R11+-0xc], R24 ;  /* 0xfffff4180b001388 */ /* 0x0013e40000000800 */
.L_x_11:
[----:B------:R-:W-:Y:S05]  /*06a0*/  BSYNC.RECONVERGENT B3 ;  /* 0x0000000000037941 */ /* 0x000fea0003800200 */
.L_x_10:
[----:B------:R-:W-:Y:S05]  /*06b0*/  @!P0 BRA `(.L_x_9) ;  /* 0x0000000000608947 */ /* 0x000fea0003800000 */
.L_x_12:
[C---:B------:R-:W-:Y:S02]  /*06c0*/  LEA R20, R19.reuse, UR4, 0x2 ;  /* 0x0000000413147c11 */ /* 0x040fe4000f8e10ff */
[C---:B------:R-:W-:Y:S02]  /*06d0*/  LEA R21, R18.reuse, UR4, 0x2 ;  /* 0x0000000412157c11 */ /* 0x040fe4000f8e10ff */
[----:B------:R-:W-:Y:S02]  /*06e0*/  LEA R19, R19, UR6, 0x2 ;  /* 0x0000000613137c11 */ /* 0x000fe4000f8e10ff */
[----:B--2---:R-:W2:Y:S01]  /*06f0*/  LDS R20, [R20+-0x8] ;  /* 0xfffff80014147984 */ /* 0x004ea20000000800 */
[----:B0-----:R-:W-:-:S03]  /*0700*/  LEA R22, R18, UR6, 0x2 ;  /* 0x0000000612167c11 */ /* 0x001fc6000f8e10ff */
[----:B--2---:R-:W-:Y:S04]  /*0710*/  STS [R21], R20 ;  /* 0x0000001415007388 */ /* 0x004fe80000000800 */
[----:B------:R-:W0:Y:S04]  /*0720*/  LDS R19, [R19+-0x8] ;  /* 0xfffff80013137984 */ /* 0x000e280000000800 */
[----:B0-----:R0:W-:Y:S04]  /*0730*/  STS [R22], R19 ;  /* 0x0000001316007388 */ /* 0x0011e80000000800 */
[----:B-1----:R-:W1:Y:S01]  /*0740*/  LDS R24, [R21+-0x8] ;  /* 0xfffff80015187984 */ /* 0x002e620000000800 */
[----:B0-----:R-:W-:-:S02]  /*0750*/  VIADD R19, R18, 0xfffffffd ;  /* 0xfffffffd12137836 */ /* 0x001fc40000000000 */
[----:B------:R-:W-:-:S05]  /*0760*/  VIADD R18, R18, 0xfffffffc ;  /* 0xfffffffc12127836 */ /* 0x000fca0000000000 */
[----:B------:R-:W-:Y:S01]  /*0770*/  ISETP.GT.U32.AND P0, PT, R18, R15, PT ;  /* 0x0000000f1200720c */ /* 0x000fe20003f04070 */
[----:B-1----:R-:W-:Y:S04]  /*0780*/  STS [R21+-0x4], R24 ;  /* 0xfffffc1815007388 */ /* 0x002fe80000000800 */
[----:B------:R-:W0:Y:S04]  /*0790*/  LDS R23, [R22+-0x8] ;  /* 0xfffff80016177984 */ /* 0x000e280000000800 */
[----:B0-----:R-:W-:Y:S04]  /*07a0*/  STS [R22+-0x4], R23 ;  /* 0xfffffc1716007388 */ /* 0x001fe80000000800 */
[----:B------:R-:W0:Y:S04]  /*07b0*/  LDS R26, [R21+-0xc] ;  /* 0xfffff400151a7984 */ /* 0x000e280000000800 */
[----:B0-----:R-:W-:Y:S04]  /*07c0*/  STS [R21+-0x8], R26 ;  /* 0xfffff81a15007388 */ /* 0x001fe80000000800 */
[----:B------:R-:W0:Y:S04]  /*07d0*/  LDS R25, [R22+-0xc] ;  /* 0xfffff40016197984 */ /* 0x000e280000000800 */
[----:B0-----:R-:W-:Y:S04]  /*07e0*/  STS [R22+-0x8], R25 ;  /* 0xfffff81916007388 */ /* 0x001fe80000000800 */
[----:B------:R-:W0:Y:S04]  /*07f0*/  LDS R20, [R21+-0x10] ;  /* 0xfffff00015147984 */ /* 0x000e280000000800 */
[----:B0-----:R-:W-:Y:S04]  /*0800*/  STS [R21+-0xc], R20 ;  /* 0xfffff41415007388 */ /* 0x001fe80000000800 */
[----:B------:R-:W0:Y:S04]  /*0810*/  LDS R27, [R22+-0x10] ;  /* 0xfffff000161b7984 */ /* 0x000e280000000800 */
[----:B0-----:R2:W-:Y:S01]  /*0820*/  STS [R22+-0xc], R27 ;  /* 0xfffff41b16007388 */ /* 0x0015e20000000800 */
[----:B------:R-:W-:Y:S05]  /*0830*/  @P0 BRA `(.L_x_12) ;  /* 0xfffffffc00a00947 */ /* 0x000fea000383ffff */
.L_x_9:
[----:B------:R-:W-:Y:S05]  /*0840*/  BSYNC.RECONVERGENT B2 ;  /* 0x0000000000027941 */ /* 0x000fea0003800200 */
.L_x_8:
[----:B------:R3:W-:Y:S04]  /*0850*/  STS [R17], R14 ;  /* 0x0000000e11007388 */ /* 0x0007e80000000800 */
[----:B------:R3:W-:Y:S02]  /*0860*/  STS [R16+UR6], R7 ;  /* 0x0000000710007988 */ /* 0x0007e40008000806 */
.L_x_4:
[----:B------:R-:W-:Y:S05]  /*0870*/  BSYNC.RECONVERGENT B0 ;  /* 0x0000000000007941 */ /* 0x000fea0003800200 */
.L_x_3:
[----:B------:R-:W4:Y:S01]  /*0880*/  LDCU.64 UR12, c[0x0][0x398] ;  /* 0x00007300ff0c77ac */ /* 0x000f220008000a00 */
[----:B---3--:R-:W-:-:S05]  /*0890*/  IADD3 R7, P0, PT, R2, R7, RZ ;  /* 0x0000000702077210 */ /* 0x008fca0007f1e0ff */
[----:B------:R-:W-:Y:S01]  /*08a0*/  IMAD.X R9, R3, 0x1, R9, P0 ;  /* 0x0000000103097824 */ /* 0x000fe200000e0609 */
[----:B----4-:R-:W-:-:S04]  /*08b0*/  ISETP.GE.U32.AND P0, PT, R7, UR12, PT ;  /* 0x0000000c07007c0c */ /* 0x010fc8000bf06070 */
[----:B------:R-:W-:-:S13]  /*08c0*/  ISETP.GE.U32.AND.EX P0, PT, R9, UR13, PT, P0 ;  /* 0x0000000d09007c0c */ /* 0x000fda000bf06100 */
[----:B------:R-:W-:Y:S05]  /*08d0*/  @!P0 BRA `(.L_x_13) ;  /* 0xfffffff800708947 */ /* 0x000fea000383ffff */
[----:B------:R-:W-:Y:S05]  /*08e0*/  BRA `(.L_x_1) ;  /* 0x0000000400747947 */ /* 0x000fea0003800000 */
.L_x_2:
[C---:B------:R-:W-:Y:S01]  /*08f0*/  VIADD R10, R13.reuse, 0xfffffffe ;  /* 0xfffffffe0d0a7836 */ /* 0x040fe20000000000 */
[C---:B------:R-:W-:Y:S01]  /*0900*/  LEA R11, R13.reuse, UR6, 0x2 ;  /* 0x000000060d0b7c11 */ /* 0x040fe2000f8e10ff */
[C---:B------:R-:W-:Y:S02]  /*0910*/  VIADD R12, R13.reuse, 0xfffffffd ;  /* 0xfffffffd0d0c7836 */ /* 0x040fe40000000000 */
[----:B------:R-:W-:-:S07]  /*0920*/  VIADD R13, R13, 0xfffffffc ;  /* 0xfffffffc0d0d7836 */ /* 0x000fce0000000000 */
.L_x_23:
        /* <DEDUP_REMOVED lines=8> */
[----:B-1----:R-:W-:-:S13]  /*09b0*/  FSETP.LEU.OR P0, PT, R14, R17, !P0 ;  /* 0x000000110e00720b */ /* 0x002fda000470b400 */
[----:B------:R-:W-:Y:S05]  /*09c0*/  @P0 BRA `(.L_x_15) ;  /* 0x0000000400200947 */ /* 0x000fea0003800000 */
[----:B------:R-:W-:-:S07]  /*09d0*/  IMAD.MOV.U32 R15, RZ, RZ, RZ ;  /* 0x000000ffff0f7224 */ /* 0x000fce00078e00ff */
.L_x_17:
[----:B------:R-:W-:-:S05]  /*09e0*/  LEA R17, R15, UR4, 0x2 ;  /* 0x000000040f117c11 */ /* 0x000fca000f8e10ff */
[----:B------:R-:W0:Y:S02]  /*09f0*/  LDS R19, [R17] ;  /* 0x0000000011137984 */ /* 0x000e240000000800 */
[----:B0-----:R-:W-:-:S13]  /*0a00*/  FSETP.GT.AND P0, PT, R14, R19, PT ;  /* 0x000000130e00720b */ /* 0x001fda0003f04000 */
[----:B------:R-:W-:Y:S05]  /*0a10*/  @P0 BRA `(.L_x_16) ;  /* 0x0000000000100947 */ /* 0x000fea0003800000 */
[----:B------:R-:W-:-:S05]  /*0a20*/  VIADD R15, R15, 0x1 ;  /* 0x000000010f0f7836 */ /* 0x000fca0000000000 */
[----:B------:R-:W-:-:S13]  /*0a30*/  ISETP.NE.AND P0, PT, R15, UR14, PT ;  /* 0x0000000e0f007c0c */ /* 0x000fda000bf05270 */
[----:B------:R-:W-:Y:S05]  /*0a40*/  @P0 BRA `(.L_x_17) ;  /* 0xfffffffc00e40947 */ /* 0x000fea000383ffff */
[----:B------:R-:W-:Y:S05]  /*0a50*/  BRA `(.L_x_15) ;  /* 0x0000000000fc7947 */ /* 0x000fea0003800000 */
.L_x_16:
        /* <DEDUP_REMOVED lines=33> */
.L_x_21:
[----:B------:R-:W-:Y:S05]  /*0c70*/  BSYNC.RECONVERGENT B3 ;  /* 0x0000000000037941 */ /* 0x000fea0003800200 */
.L_x_20:
[----:B------:R-:W-:Y:S05]  /*0c80*/  @!P0 BRA `(.L_x_19) ;  /* 0x0000000000608947 */ /* 0x000fea0003800000 */
.L_x_22:
[----:B------:R-:W-:Y:S02]  /*0c90*/  LEA R19, R18, UR4, 0x2 ;  /* 0x0000000412137c11 */ /* 0x000fe4000f8e10ff */
[----:B0-----:R-:W-:Y:S02]  /*0ca0*/  LEA R20, R16, UR4, 0x2 ;  /* 0x0000000410147c11 */ /* 0x001fe4000f8e10ff */
[----:B------:R-:W-:Y:S02]  /*0cb0*/  LEA R18, R18, UR6, 0x2 ;  /* 0x0000000612127c11 */ /* 0x000fe4000f8e10ff */
[----:B------:R-:W0:Y:S01]  /*0cc0*/  LDS R19, [R19+-0x8] ;  /* 0xfffff80013137984 */ /* 0x000e220000000800 */
[----:B--2---:R-:W-:-:S03]  /*0cd0*/  LEA R21, R16, UR6, 0x2 ;  /* 0x0000000610157c11 */ /* 0x004fc6000f8e10ff */
[----:B0-----:R-:W-:Y:S04]  /*0ce0*/  STS [R20], R19 ;  /* 0x0000001314007388 */ /* 0x001fe80000000800 */
[----:B------:R-:W0:Y:S04]  /*0cf0*/  LDS R18, [R18+-0x8] ;  /* 0xfffff80012127984 */ /* 0x000e280000000800 */
[----:B0-----:R0:W-:Y:S04]  /*0d00*/  STS [R21], R18 ;  /* 0x0000001215007388 */ /* 0x0011e80000000800 */
[----:B------:R-:W2:Y:S01]  /*0d10*/  LDS R23, [R20+-0x8] ;  /* 0xfffff80014177984 */ /* 0x000ea20000000800 */
[----:B0-----:R-:W-:-:S02]  /*0d20*/  VIADD R18, R16, 0xfffffffd ;  /* 0xfffffffd10127836 */ /* 0x001fc40000000000 */
[----:B------:R-:W-:-:S05]  /*0d30*/  VIADD R16, R16, 0xfffffffc ;  /* 0xfffffffc10107836 */ /* 0x000fca0000000000 */
[----:B------:R-:W-:Y:S01]  /*0d40*/  ISETP.GT.U32.AND P0, PT, R16, R15, PT ;  /* 0x0000000f1000720c */ /* 0x000fe20003f04070 */
[----:B--2---:R-:W-:Y:S04]  /*0d50*/  STS [R20+-0x4], R23 ;  /* 0xfffffc1714007388 */ /* 0x004fe80000000800 */
[----:B-1----:R-:W0:Y:S04]  /*0d60*/  LDS R22, [R21+-0x8] ;  /* 0xfffff80015167984 */ /* 0x002e280000000800 */
        /* <DEDUP_REMOVED lines=10> */
.L_x_19:
[----:B------:R-:W-:Y:S05]  /*0e10*/  BSYNC.RECONVERGENT B2 ;  /* 0x0000000000027941 */ /* 0x000fea0003800200 */
.L_x_18:
[----:B------:R-:W-:Y:S01]  /*0e20*/  LEA R16, R15, UR6, 0x2 ;  /* 0x000000060f107c11 */ /* 0x000fe2000f8e10ff */
[----:B------:R3:W-:Y:S04]  /*0e30*/  STS [R17], R14 ;  /* 0x0000000e11007388 */ /* 0x0007e80000000800 */
[----:B------:R3:W-:Y:S02]  /*0e40*/  STS [R16], R7 ;  /* 0x0000000710007388 */ /* 0x0007e40000000800 */
.L_x_15:
[----:B------:R-:W-:Y:S05]  /*0e50*/  BSYNC.RECONVERGENT B0 ;  /* 0x0000000000007941 */ /* 0x000fea0003800200 */
.L_x_14:
[----:B------:R-:W4:Y:S01]  /*0e60*/  LDCU.64 UR12, c[0x0][0x398] ;  /* 0x00007300ff0c77ac */ /* 0x000f220008000a00 */
[----:B---3--:R-:W-:-:S05]  /*0e70*/  IADD3 R7, P0, PT, R2, R7, RZ ;  /* 0x0000000702077210 */ /* 0x008fca0007f1e0ff */
[----:B------:R-:W-:Y:S01]  /*0e80*/  IMAD.X R9, R3, 0x1, R9, P0 ;  /* 0x0000000103097824 */ /* 0x000fe200000e0609 */
[----:B----4-:R-:W-:-:S04]  /*0e90*/  ISETP.GE.U32.AND P0, PT, R7, UR12, PT ;  /* 0x0000000c07007c0c */ /* 0x010fc8000bf06070 */
[----:B------:R-:W-:-:S13]  /*0ea0*/  ISETP.GE.U32.AND.EX P0, PT, R9, UR13, PT, P0 ;  /* 0x0000000d09007c0c */ /* 0x000fda000bf06100 */
[----:B------:R-:W-:Y:S05]  /*0eb0*/  @!P0 BRA `(.L_x_23) ;  /* 0xfffffff8009c8947 */ /* 0x000fea000383ffff */
.L_x_1:
[----:B------:R-:W-:Y:S05]  /*0ec0*/  BSYNC.RECONVERGENT B1 ;  /* 0x0000000000017941 */ /* 0x000fea0003800200 */
.L_x_0:
[----:B------:R-:W-:Y:S05]  /*0ed0*/  WARPSYNC.ALL ;  /* 0x0000000000007948 */ /* 0x000fea0003800000 */
[----:B------:R-:W3:Y:S08]  /*0ee0*/  LDC R3, c[0x0][0x3a0] ;  /* 0x0000e800ff037b82 */ /* 0x000ef00000000800 */
[----:B------:R-:W-:Y:S01]  /*0ef0*/  BAR.SYNC.DEFER_BLOCKING 0x0 ;  /* 0x0000000000007b1d */ /* 0x000fe20000010000 */
[----:B---3--:R-:W-:-:S13]  /*0f00*/  ISETP.GE.U32.AND P0, PT, R4, R3, PT ;  /* 0x000000030400720c */ /* 0x008fda0003f06070 */
[----:B------:R-:W-:Y:S05]  /*0f10*/  @P0 EXIT ;  /* 0x000000000000094d */ /* 0x000fea0003800000 */
[----:B------:R-:W3:Y:S01]  /*0f20*/  LDS R7, [R0] ;  /* 0x0000000000077984 */ /* 0x000ee20000000800 */
[----:B------:R-:W4:Y:S01]  /*0f30*/  LDCU.128 UR12, c[0x0][0x380] ;  /* 0x00007000ff0c77ac */ /* 0x000f220008000c00 */
[----:B------:R-:W-:Y:S02]  /*0f40*/  IMAD R5, R3, UR7, RZ ;  /* 0x0000000703057c24 */ /* 0x000fe4000f8e02ff */
[----:B------:R-:W5:Y:S03]  /*0f50*/  LDS R9, [R6] ;  /* 0x0000000006097984 */ /* 0x000f660000000800 */
[----:B------:R-:W-:-:S05]  /*0f60*/  IADD3 R5, P0, PT, R5, R4, RZ ;  /* 0x0000000405057210 */ /* 0x000fca0007f1e0ff */
[----:B------:R-:W-:Y:S02]  /*0f70*/  IMAD.X R2, RZ, RZ, RZ, P0 ;  /* 0x000000ffff027224 */ /* 0x000fe400000e06ff */
[----:B------:R-:W-:-:S03]  /*0f80*/  IMAD.SHL.U32 R4, R5, 0x4, RZ ;  /* 0x0000000405047824 */ /* 0x000fc600078e00ff */
[----:B------:R-:W-:Y:S02]  /*0f90*/  SHF.L.U64.HI R5, R5, 0x2, R2 ;  /* 0x0000000205057819 */ /* 0x000fe40000010202 */
[C---:B----4-:R-:W-:Y:S02]  /*0fa0*/  IADD3 R2, P0, PT, R4.reuse, UR12, RZ ;  /* 0x0000000c04027c10 */ /* 0x050fe4000ff1e0ff */
[----:B------:R-:W-:Y:S02]  /*0fb0*/  IADD3 R4, P1, PT, R4, UR14, RZ ;  /* 0x0000000e04047c10 */ /* 0x000fe4000ff3e0ff */
[C---:B------:R-:W-:Y:S02]  /*0fc0*/  IADD3.X R3, PT, PT, R5.reuse, UR13, RZ, P0, !PT ;  /* 0x0000000d05037c10 */ /* 0x040fe400087fe4ff */
[----:B------:R-:W-:-:S03]  /*0fd0*/  IADD3.X R5, PT, PT, R5, UR15, RZ, P1, !PT ;  /* 0x0000000f05057c10 */ /* 0x000fc60008ffe4ff */
[----:B---3--:R-:W-:Y:S04]  /*0fe0*/  STG.E desc[UR8][R2.64], R7 ;  /* 0x0000000702007986 */ /* 0x008fe8000c101908 */
[----:B-----5:R-:W-:Y:S01]  /*0ff0*/  STG.E desc[UR8][R4.64], R9 ;  /* 0x0000000904007986 */ /* 0x020fe2000c101908 */
[----:B------:R-:W-:Y:S05]  /*1000*/  EXIT ;  /* 0x000000000000794d */ /* 0x000fea0003800000 */
.L_x_24:
[----:B------:R-:W-:-:S00]  /*1010*/  BRA `(.L_x_24) ;  /* 0xfffffffc00fc7947 */ /* 0x000fc0000383ffff */
[----:B------:R-:W-:-:S00]  /*1020*/  NOP ;  /* 0x0000000000007918 */ /* 0x000fc00000000000 */
        /* <DEDUP_REMOVED lines=13> */
.L_x_84:


//--------------------- .text.argsort_float_kernel --------------------------
	.section	.text.argsort_float_kernel,"ax",@progbits
	.align	128
        .global         argsort_float_kernel
        .type           argsort_float_kernel,@function
        .size           argsort_float_kernel,(.L_x_85 - argsort_float_kernel)
        .other          argsort_float_kernel,@"STO_CUDA_ENTRY STV_DEFAULT"
argsort_float_kernel:
.text.argsort_float_kernel:
[----:B------:R-:W-:Y:S08]  /*0000*/  LDC R1, c[0x0][0x37c] ;  /* 0x0000df00ff017b82 */ /* 0x000ff00000000800 */
[----:B------:R-:W0:Y:S01]  /*0010*/  LDC R7, c[0x0][0x360] ;  /* 0x0000d800ff077b82 */ /* 0x000e220000000800 */
[----:B------:R-:W1:Y:S01]  /*0020*/  S2R R0, SR_TID.X ;  /* 0x0000000000007919 */ /* 0x000e620000002100 */
[----:B------:R-:W2:Y:S01]  /*0030*/  LDCU.64 UR6, c[0x0][0x390] ;  /* 0x00007200ff0677ac */ /* 0x000ea20008000a00 */
[----:B------:R-:W3:Y:S05]  /*0040*/  LDCU.64 UR10, c[0x0][0x380] ;  /* 0x00007000ff0a77ac */ /* 0x000eea0008000a00 */
[----:B------:R-:W4:Y:S01]  /*0050*/  S2UR UR4, SR_CTAID.X ;  /* 0x00000000000479c3 */ /* 0x000f220000002500 */
[----:B------:R-:W5:Y:S01]  /*0060*/  LDCU.64 UR8, c[0x0][0x358] ;  /* 0x00006b00ff0877ac */ /* 0x000f620008000a00 */
[----:B------:R-:W-:Y:S01]  /*0070*/  IMAD.MOV.U32 R17, RZ, RZ, 0x7f7fffff ;  /* 0x7f7fffffff117424 */ /* 0x000fe200078e00ff */
[----:B------:R-:W-:-:S05]  /*0080*/  CS2R R22, SRZ ;  /* 0x0000000000167805 */ /* 0x000fca000001ff00 */
[----:B------:R-:W5:Y:S01]  /*0090*/  S2UR UR5, SR_CgaCtaId ;  /* 0x00000000000579c3 */ /* 0x000f620000008800 */
[----:B0-----:R-:W-:-:S07]  /*00a0*/  IMAD.SHL.U32 R6, R7, 0x2, RZ ;  /* 0x0000000207067824 */ /* 0x001fce00078e00ff */
[----:B------:R-:W0:Y:S01]  /*00b0*/  LDC.U8 R18, c[0x0][0x398] ;  /* 0x0000e600ff127b82 */ /* 0x000e220000000000 */
[----:B----4-:R-:W-:-:S05]  /*00c0*/  IMAD R3, R6, UR4, RZ ;  /* 0x0000000406037c24 */ /* 0x010fca000f8e02ff */
[----:B-1----:R-:W-:-:S04]  /*00d0*/  IADD3 R8, P0, PT, R3, R0, RZ ;  /* 0x0000000003087210 */ /* 0x002fc80007f1e0ff */
[----:B------:R-:W-:Y:S01]  /*00e0*/  IADD3 R19, P2, PT, R7, R8, RZ ;  /* 0x0000000807137210 */ /* 0x000fe20007f5e0ff */
[----:B------:R-:W-:Y:S01]  /*00f0*/  IMAD.X R9, RZ, RZ, RZ, P0 ;  /* 0x000000ffff097224 */ /* 0x000fe200000e06ff */
[C---:B--2---:R-:W-:Y:S02]  /*0100*/  ISETP.GE.U32.AND P1, PT, R8.reuse, UR6, PT ;  /* 0x0000000608007c0c */ /* 0x044fe4000bf26070 */
[----:B------:R-:W-:Y:S01]  /*0110*/  ISETP.GE.U32.AND P0, PT, R19, UR6, PT ;  /* 0x0000000613007c0c */ /* 0x000fe2000bf06070 */
[----:B------:R-:W-:Y:S01]  /*0120*/  IMAD.X R20, RZ, RZ, R9, P2 ;  /* 0x000000ffff147224 */ /* 0x000fe200010e0609 */
[----:B---3--:R-:W-:Y:S02]  /*0130*/  LEA R4, P2, R8, UR10, 0x2 ;  /* 0x0000000a08047c11 */ /* 0x008fe4000f8410ff */
[----:B------:R-:W-:Y:S02]  /*0140*/  ISETP.GE.U32.AND.EX P1, PT, R9, UR7, PT, P1 ;  /* 0x0000000709007c0c */ /* 0x000fe4000bf26110 */
[----:B------:R-:W-:-:S02]  /*0150*/  ISETP.GE.U32.AND.EX P0, PT, R20, UR7, PT, P0 ;  /* 0x0000000714007c0c */ /* 0x000fc4000bf06100 */
[----:B------:R-:W-:Y:S02]  /*0160*/  LEA.HI.X R5, R8, UR11, R9, 0x2, P2 ;  /* 0x0000000b08057c11 */ /* 0x000fe400090f1409 */
[----:B------:R-:W-:-:S04]  /*0170*/  LEA R2, P2, R7, R4, 0x2 ;  /* 0x0000000407027211 */ /* 0x000fc800078410ff */
[----:B------:R-:W-:-:S03]  /*0180*/  LEA.HI.X R3, R7, R5, RZ, 0x2, P2 ;  /* 0x0000000507037211 */ /* 0x000fc600010f14ff */
[----:B-----5:R-:W2:Y:S01]  /*0190*/  @!P1 LDG.E R15, desc[UR8][R4.64] ;  /* 0x00000008040f9981 */ /* 0x020ea2000c1e1900 */
[----:B------:R-:W2:Y:S03]  /*01a0*/  @!P1 LDC.64 R12, c[0x0][0x388] ;  /* 0x0000e200ff0c9b82 */ /* 0x000ea60000000a00 */
[----:B------:R-:W3:Y:S04]  /*01b0*/  @!P0 LDG.E R21, desc[UR8][R2.64] ;  /* 0x0000000802158981 */ /* 0x000ee8000c1e1900 */
[----:B------:R-:W4:Y:S01]  /*01c0*/  @!P1 LDG.E R22, desc[UR8][R4.64] ;  /* 0x0000000804169981 */ /* 0x000f22000c1e1900 */
[----:B------:R-:W3:Y:S03]  /*01d0*/  @!P0 LDC.64 R10, c[0x0][0x388] ;  /* 0x0000e200ff0a8b82 */ /* 0x000ee60000000a00 */
[----:B------:R-:W5:Y:S01]  /*01e0*/  @!P0 LDG.E R23, desc[UR8][R2.64] ;  /* 0x0000000802178981 */ /* 0x000f62000c1e1900 */
[----:B------:R-:W-:Y:S01]  /*01f0*/  UMOV UR4, 0x400 ;  /* 0x0000040000047882 */ /* 0x000fe20000000000 */
[----:B--2---:R-:W-:-:S04]  /*0200*/  @!P1 IMAD.WIDE.U32 R12, R15, 0x4, R12 ;  /* 0x000000040f0c9825 */ /* 0x004fc800078e000c */
[----:B---3--:R-:W-:Y:S01]  /*0210*/  @!P0 IMAD.WIDE.U32 R10, R21, 0x4, R10 ;  /* 0x00000004150a8825 */ /* 0x008fe200078e000a */
[----:B------:R1:W2:Y:S03]  /*0220*/  @!P1 LDG.E.CONSTANT R17, desc[UR8][R12.64] ;  /* 0x000000080c119981 */ /* 0x0002a6000c1e9900 */
[----:B------:R-:W-:-:S06]  /*0230*/  IMAD.MOV.U32 R21, RZ, RZ, 0x7f7fffff ;  /* 0x7f7fffffff157424 */ /* 0x000fcc00078e00ff */
[----:B------:R0:W3:Y:S01]  /*0240*/  @!P0 LDG.E.CONSTANT R21, desc[UR8][R10.64] ;  /* 0x000000080a158981 */ /* 0x0000e2000c1e9900 */
[----:B------:R-:W-:-:S06]  /*0250*/  ULEA UR4, UR5, UR4, 0x18 ;  /* 0x0000000405047291 */ /* 0x000fcc000f8ec0ff */
[----:B------:R-:W-:-:S05]  /*0260*/  LEA R14, R0, UR4, 0x2 ;  /* 0x00000004000e7c11 */ /* 0x000fca000f8e10ff */
[C-C-:B------:R-:W-:Y:S02]  /*0270*/  IMAD R16, R7.reuse, 0x4, R14.reuse ;  /* 0x0000000407107824 */ /* 0x140fe400078e020e */
[C---:B------:R-:W-:Y:S02]  /*0280*/  IMAD R15, R7.reuse, 0x8, R14 ;  /* 0x00000008070f7824 */ /* 0x040fe400078e020e */
[C---:B-1----:R-:W-:Y:S01]  /*0290*/  IMAD R12, R7.reuse, 0x8, R16 ;  /* 0x00000008070c7824 */ /* 0x042fe200078e0210 */
[C---:B0-----:R-:W-:Y:S02]  /*02a0*/  PRMT R10, R18.reuse, 0x8880, RZ ;  /* 0x00008880120a7816 */ /* 0x041fe400000000ff */
[----:B------:R-:W-:Y:S02]  /*02b0*/  PRMT R11, R18, 0x8880, RZ ;  /* 0x00008880120b7816 */ /* 0x000fe400000000ff */
[----:B------:R-:W-:Y:S01]  /*02c0*/  ISETP.NE.AND P0, PT, R10, RZ, PT ;  /* 0x000000ff0a00720c */ /* 0x000fe20003f05270 */
[----:B------:R-:W-:Y:S01]  /*02d0*/  IMAD.IADD R10, R7, 0x1, R0 ;  /* 0x00000001070a7824 */ /* 0x000fe200078e0200 */
[----:B------:R-:W-:-:S02]  /*02e0*/  PRMT R11, R11, 0x7710, RZ ;  /* 0x000077100b0b7816 */ /* 0x000fc400000000ff */
[----:B------:R-:W-:Y:S01]  /*02f0*/  SEL R18, RZ, 0x1, P0 ;  /* 0x00000001ff127807 */ /* 0x000fe20000000000 */
[----:B------:R-:W-:Y:S01]  /*0300*/  UMOV UR5, 0x2 ;  /* 0x0000000200057882 */ /* 0x000fe20000000000 */
[----:B--2---:R0:W-:Y:S04]  /*0310*/  STS [R14], R17 ;  /* 0x000000110e007388 */ /* 0x0041e80000000800 */
[----:B---3--:R0:W-:Y:S04]  /*0320*/  STS [R16], R21 ;  /* 0x0000001510007388 */ /* 0x0081e80000000800 */
[----:B----4-:R0:W-:Y:S04]  /*0330*/  STS [R15], R22 ;  /* 0x000000160f007388 */ /* 0x0101e80000000800 */
[----:B-----5:R0:W-:Y:S01]  /*0340*/  STS [R12], R23 ;  /* 0x000000170c007388 */ /* 0x0201e20000000800 */
[----:B------:R-:W-:Y:S06]  /*0350*/  BAR.SYNC.DEFER_BLOCKING 0x0 ;  /* 0x0000000000007b1d */ /* 0x000fec0000010000 */
.L_x_31:
[----:B------:R-:W-:-:S09]  /*0360*/  UISETP.NE.AND UP0, UPT, UR5, URZ, UPT ;  /* 0x000000ff0500728c */ /* 0x000fd2000bf05270 */
[----:B0-2---:R-:W-:Y:S05]  /*0370*/  BRA.U !UP0, `(.L_x_25) ;  /* 0x0000000108c87547 */ /* 0x005fea000b800000 */
[----:B------:R-:W-:Y:S01]  /*0380*/  LOP3.LUT P0, RZ, R0, UR5, RZ, 0xc0, !PT ;  /* 0x0000000500ff7c12 */ /* 0x000fe2000f80c0ff */
[----:B------:R-:W-:Y:S01]  /*0390*/  UMOV UR6, UR5 ;  /* 0x0000000500067c82 */ /* 0x000fe20008000000 */
[----:B------:R-:W-:Y:S02]  /*03a0*/  LOP3.LUT P1, RZ, R10, UR5, RZ, 0xc0, !PT ;  /* 0x000000050aff7c12 */ /* 0x000fe4000f82c0ff */
[CC--:B------:R-:W-:Y:S02]  /*03b0*/  SEL R13, R11.reuse, R18.reuse, !P0 ;  /* 0x000000120b0d7207 */ /* 0x0c0fe40004000000 */
[----:B0-----:R-:W-:Y:S02]  /*03c0*/  SEL R17, R11, R18, !P1 ;  /* 0x000000120b117207 */ /* 0x001fe40004800000 */
[----:B------:R-:W-:Y:S02]  /*03d0*/  PRMT R13, R13, 0x9910, RZ ;  /* 0x000099100d0d7816 */ /* 0x000fe400000000ff */
[----:B------:R-:W-:-:S07]  /*03e0*/  PRMT R17, R17, 0x9910, RZ ;  /* 0x0000991011117816 */ /* 0x000fce00000000ff */
.L_x_30:
[----:B------:R-:W-:Y:S01]  /*03f0*/  UMOV UR7, UR6 ;  /* 0x0000000600077c82 */ /* 0x000fe20008000000 */
[----:B------:R-:W-:Y:S01]  /*0400*/  USHF.R.U32.HI UR6, URZ, 0x1, UR6 ;  /* 0x00000001ff067899 */ /* 0x000fe20008011606 */
[----:B------:R-:W-:Y:S05]  /*0410*/  BSSY.RECONVERGENT B0, `(.L_x_26) ;  /* 0x0000011000007945 */ /* 0x000fea0003800200 */
[----:B------:R-:W-:-:S04]  /*0420*/  LOP3.LUT R21, R0, UR6, RZ, 0x3c, !PT ;  /* 0x0000000600157c12 */ /* 0x000fc8000f8e3cff */
[----:B------:R-:W-:-:S13]  /*0430*/  ISETP.GT.U32.AND P0, PT, R21, R0, PT ;  /* 0x000000001500720c */ /* 0x000fda0003f04070 */
[----:B0-2---:R-:W-:Y:S05]  /*0440*/  @!P0 BRA `(.L_x_27) ;  /* 0x0000000000348947 */ /* 0x005fea0003800000 */
[----:B------:R-:W-:Y:S02]  /*0450*/  LEA R26, R21, UR4, 0x2 ;  /* 0x00000004151a7c11 */ /* 0x000fe4000f8e10ff */
[----:B------:R-:W-:Y:S04]  /*0460*/  LDS R21, [R14] ;  /* 0x000000000e157984 */ /* 0x000fe80000000800 */
[----:B------:R-:W0:Y:S02]  /*0470*/  LDS R25, [R26] ;  /* 0x000000001a197984 */ /* 0x000e240000000800 */
[----:B0-----:R-:W-:-:S04]  /*0480*/  FSETP.GT.AND P0, PT, R21, R25, PT ;  /* 0x000000191500720b */ /* 0x001fc80003f04000 */
[----:B------:R-:W-:-:S04]  /*0490*/  SEL R22, RZ, 0x1, !P0 ;  /* 0x00000001ff167807 */ /* 0x000fc80004000000 */
[----:B------:R-:W-:-:S13]  /*04a0*/  ISETP.NE.AND P0, PT, R22, R13, PT ;  /* 0x0000000d1600720c */ /* 0x000fda0003f05270 */
[----:B------:R-:W-:Y:S01]  /*04b0*/  @!P0 IMAD R23, R7, 0x8, R26 ;  /* 0x0000000807178824 */ /* 0x000fe200078e021a */
[----:B------:R-:W-:Y:S04]  /*04c0*/  @!P0 STS [R14], R25 ;  /* 0x000000190e008388 */ /* 0x000fe80000000800 */
[----:B------:R-:W-:Y:S04]  /*04d0*/  @!P0 STS [R26], R21 ;  /* 0x000000151a008388 */ /* 0x000fe80000000800 */
[----:B------:R-:W0:Y:S04]  /*04e0*/  @!P0 LDS R24, [R23] ;  /* 0x0000000017188984 */ /* 0x000e280000000800 */
[----:B------:R-:W1:Y:S04]  /*04f0*/  @!P0 LDS R22, [R15] ;  /* 0x000000000f168984 */ /* 0x000e680000000800 */
[----:B0-----:R0:W-:Y:S04]  /*0500*/  @!P0 STS [R15], R24 ;  /* 0x000000180f008388 */ /* 0x0011e80000000800 */
[----:B-1----:R0:W-:Y:S02]  /*0510*/  @!P0 STS [R23], R22 ;  /* 0x0000001617008388 */ /* 0x0021e40000000800 */
.L_x_27:
[----:B------:R-:W-:Y:S05]  /*0520*/  BSYNC.RECONVERGENT B0 ;  /* 0x0000000000007941 */ /* 0x000fea0003800200 */
.L_x_26:
[----:B------:R-:W-:Y:S01]  /*0530*/  LOP3.LUT R21, R10, UR6, RZ, 0x3c, !PT ;  /* 0x000000060a157c12 */ /* 0x000fe2000f8e3cff */
[----:B------:R-:W-:Y:S03]  /*0540*/  BAR.SYNC.DEFER_BLOCKING 0x0 ;  /* 0x0000000000007b1d */ /* 0x000fe60000010000 */
[----:B------:R-:W-:-:S03]  /*0550*/  ISETP.GE.U32.AND P0, PT, R21, R6, PT ;  /* 0x000000061500720c */ /* 0x000fc60003f06070 */
[----:B------:R-:W-:Y:S01]  /*0560*/  BSSY.RECONVERGENT B0, `(.L_x_28) ;  /* 0x0000010000007945 */ /* 0x000fe20003800200 */
[----:B------:R-:W-:-:S13]  /*0570*/  ISETP.LE.U32.OR P0, PT, R21, R10, P0 ;  /* 0x0000000a1500720c */ /* 0x000fda0000703470 */
[----:B------:R-:W-:Y:S05]  /*0580*/  @P0 BRA `(.L_x_29) ;  /* 0x0000000000340947 */ /* 0x000fea0003800000 */
[----:B0-----:R-:W-:Y:S02]  /*0590*/  LEA R24, R21, UR4, 0x2 ;  /* 0x0000000415187c11 */ /* 0x001fe4000f8e10ff */
        /* <DEDUP_REMOVED lines=12> */
.L_x_29:
[----:B------:R-:W-:Y:S05]  /*0660*/  BSYNC.RECONVERGENT B0 ;  /* 0x0000000000007941 */ /* 0x000fea0003800200 */
.L_x_28:
[----:B------:R-:W-:Y:S01]  /*0670*/  BAR.SYNC.DEFER_BLOCKING 0x0 ;  /* 0x0000000000007b1d */ /* 0x000fe20000010000 */
[----:B------:R-:W-:-:S09]  /*0680*/  UISETP.GT.U32.AND UP0, UPT, UR7, 0x3, UPT ;  /* 0x000000030700788c */ /* 0x000fd2000bf04070 */
[----:B------:R-:W-:Y:S05]  /*0690*/  BRA.U UP0, `(.L_x_30) ;  /* 0xfffffffd00547547 */ /* 0x000fea000b83ffff */
.L_x_25:
[----:B------:R-:W-:-:S06]  /*06a0*/  USHF.L.U32 UR5, UR5, 0x1, URZ ;  /* 0x0000000105057899 */ /* 0x000fcc00080006ff */
[----:B------:R-:W-:-:S13]  /*06b0*/  ISETP.LT.U32.AND P0, PT, R6, UR5, PT ;  /* 0x0000000506007c0c */ /* 0x000fda000bf01070 */
[----:B------:R-:W-:Y:S05]  /*06c0*/  @!P0 BRA `(.L_x_31) ;  /* 0xfffffffc00248947 */ /* 0x000fea000383ffff */
[----:B------:R-:W1:Y:S02]  /*06d0*/  LDCU.64 UR6, c[0x0][0x390] ;  /* 0x00007200ff0677ac */ /* 0x000e640008000a00 */
[----:B-1----:R-:W-:Y:S02]  /*06e0*/  ISETP.GE.U32.AND P0, PT, R8, UR6, PT ;  /* 0x0000000608007c0c */ /* 0x002fe4000bf06070 */
[----:B------:R-:W-:Y:S02]  /*06f0*/  ISETP.GE.U32.AND P1, PT, R19, UR6, PT ;  /* 0x0000000613007c0c */ /* 0x000fe4000bf26070 */
[----:B------:R-:W-:Y:S02]  /*0700*/  ISETP.GE.U32.AND.EX P0, PT, R9, UR7, PT, P0 ;  /* 0x0000000709007c0c */ /* 0x000fe4000bf06100 */
[----:B------:R-:W-:-:S11]  /*0710*/  ISETP.GE.U32.AND.EX P1, PT, R20, UR7, PT, P1 ;  /* 0x0000000714007c0c */ /* 0x000fd6000bf26110 */
[----:B0-----:R-:W0:Y:S04]  /*0720*/  @!P0 LDS R15, [R15] ;  /* 0x000000000f0f8984 */ /* 0x001e280000000800 */
[----:B0-----:R0:W-:Y:S01]  /*0730*/  @!P0 STG.E desc[UR8][R4.64], R15 ;  /* 0x0000000f04008986 */ /* 0x0011e2000c101908 */
[----:B------:R-:W-:Y:S05]  /*0740*/  @P1 EXIT ;  /* 0x000000000000194d */ /* 0x000fea0003800000 */
[----:B0-----:R-:W0:Y:S04]  /*0750*/  LDS R5, [R12] ;  /* 0x000000000c057984 */ /* 0x001e280000000800 */
[----:B0-----:R-:W-:Y:S01]  /*0760*/  STG.E desc[UR8][R2.64], R5 ;  /* 0x0000000502007986 */ /* 0x001fe2000c101908 */
[----:B------:R-:W-:Y:S05]  /*0770*/  EXIT ;  /* 0x000000000000794d */ /* 0x000fea0003800000 */
.L_x_32:
        /* <DEDUP_REMOVED lines=16> */
.L_x_85:


//--------------------- .text.argsort_init_indices_kernel --------------------------
	.section	.text.argsort_init_indices_kernel,"ax",@progbits
	.align	128
        .global         argsort_init_indices_kernel
        .type           argsort_init_indices_kernel,@function
        .size           argsort_init_indices_kernel,(.L_x_86 - argsort_init_indices_kernel)
        .other          argsort_init_indices_kernel,@"STO_CUDA_ENTRY STV_DEFAULT"
argsort_init_indices_kernel:
.text.argsort_init_indices_kernel:
[----:B------:R-:W-:Y:S01]  /*0000*/  LDC R1, c[0x0][0x37c] ;  /* 0x0000df00ff017b82 */ /* 0x000fe20000000800 */
[----:B------:R-:W0:Y:S07]  /*0010*/  S2R R2, SR_TID.X ;  /* 0x0000000000027919 */ /* 0x000e2e0000002100 */
[----:B------:R-:W0:Y:S01]  /*0020*/  S2UR UR4, SR_CTAID.X ;  /* 0x00000000000479c3 */ /* 0x000e220000002500 */
[----:B------:R-:W1:Y:S01]  /*0030*/  LDCU.64 UR6, c[0x0][0x388] ;  /* 0x00007100ff0677ac */ /* 0x000e620008000a00 */
[----:B------:R-:W-:-:S06]  /*0040*/  IMAD.MOV.U32 R3, RZ, RZ, RZ ;  /* 0x000000ffff037224 */ /* 0x000fcc00078e00ff */
[----:B------:R-:W0:Y:S02]  /*0050*/  LDC R5, c[0x0][0x360] ;  /* 0x0000d800ff057b82 */ /* 0x000e240000000800 */
[----:B0-----:R-:W-:-:S03]  /*0060*/  IMAD.WIDE.U32 R2, R5, UR4, R2 ;  /* 0x0000000405027c25 */ /* 0x001fc6000f8e0002 */
[----:B-1----:R-:W-:-:S04]  /*0070*/  ISETP.GE.U32.AND P0, PT, R2, UR6, PT ;  /* 0x0000000602007c0c */ /* 0x002fc8000bf06070 */
[----:B------:R-:W-:-:S13]  /*0080*/  ISETP.GE.U32.AND.EX P0, PT, R3, UR7, PT, P0 ;  /* 0x0000000703007c0c */ /* 0x000fda000bf06100 */
[----:B------:R-:W-:Y:S05]  /*0090*/  @P0 EXIT ;  /* 0x000000000000094d */ /* 0x000fea0003800000 */
[----:B------:R-:W0:Y:S01]  /*00a0*/  LDCU.64 UR6, c[0x0][0x380] ;  /* 0x00007000ff0677ac */ /* 0x000e220008000a00 */
[----:B------:R-:W1:Y:S01]  /*00b0*/  LDCU.64 UR4, c[0x0][0x358] ;  /* 0x00006b00ff0477ac */ /* 0x000e620008000a00 */
[----:B0-----:R-:W-:-:S04]  /*00c0*/  LEA R4, P0, R2, UR6, 0x2 ;  /* 0x0000000602047c11 */ /* 0x001fc8000f8010ff */
[----:B------:R-:W-:-:S05]  /*00d0*/  LEA.HI.X R5, R2, UR7, R3, 0x2, P0 ;  /* 0x0000000702057c11 */ /* 0x000fca00080f1403 */
[----:B-1----:R-:W-:Y:S01]  /*00e0*/  STG.E desc[UR4][R4.64], R2 ;  /* 0x0000000204007986 */ /* 0x002fe2000c101904 */
[----:B------:R-:W-:Y:S05]  /*00f0*/  EXIT ;  /* 0x000000000000794d */ /* 0x000fea0003800000 */
.L_x_33:
        /* <DEDUP_REMOVED lines=16> */
.L_x_86:


//--------------------- .text.bitonic_sort_int32_kernel --------------------------
	.section	.text.bitonic_sort_int32_kernel,"ax",@progbits
	.align	128
        .global         bitonic_sort_int32_kernel
        .type           bitonic_sort_int32_kernel,@function
        .size           bitonic_sort_int32_kernel,(.L_x_87 - bitonic_sort_int32_kernel)
        .other          bitonic_sort_int32_kernel,@"STO_CUDA_ENTRY STV_DEFAULT"
bitonic_sort_int32_kernel:
.text.bitonic_sort_int32_kernel:
[----:B------:R-:W-:Y:S08]  /*0000*/  LDC R1, c[0x0][0x37c] ;  /* 0x0000df00ff017b82 */ /* 0x000ff00000000800 */
[----:B------:R-:W0:Y:S01]  /*0010*/  LDC R13, c[0x0][0x360] ;  /* 0x0000d800ff0d7b82 */ /* 0x000e220000000800 */
[----:B------:R-:W1:Y:S01]  /*0020*/  S2R R6, SR_TID.X ;  /* 0x0000000000067919 */ /* 0x000e620000002100 */
[----:B------:R-:W2:Y:S01]  /*0030*/  LDCU.128 UR12, c[0x0][0x380] ;  /* 0x00007000ff0c77ac */ /* 0x000ea20008000c00 */
[----:B------:R-:W-:-:S02]  /*0040*/  IMAD.MOV.U32 R15, RZ, RZ, 0x7fffffff ;  /* 0x7fffffffff0f7424 */ /* 0x000fc400078e00ff */
[----:B------:R-:W-:Y:S01]  /*0050*/  IMAD.MOV.U32 R17, RZ, RZ, 0x7fffffff ;  /* 0x7fffffffff117424 */ /* 0x000fe200078e00ff */
[----:B------:R-:W3:Y:S02]  /*0060*/  LDCU.64 UR8, c[0x0][0x358] ;  /* 0x00006b00ff0877ac */ /* 0x000ee40008000a00 */
[----:B------:R-:W4:Y:S08]  /*0070*/  S2UR UR4, SR_CTAID.X ;  /* 0x00000000000479c3 */ /* 0x000f300000002500 */
[----:B------:R-:W5:Y:S01]  /*0080*/  S2UR UR5, SR_CgaCtaId ;  /* 0x00000000000579c3 */ /* 0x000f620000008800 */
[----:B0-----:R-:W-:-:S07]  /*0090*/  IMAD.SHL.U32 R7, R13, 0x2, RZ ;  /* 0x000000020d077824 */ /* 0x001fce00078e00ff */
[----:B------:R-:W0:Y:S01]  /*00a0*/  LDC.U8 R12, c[0x0][0x390] ;  /* 0x0000e400ff0c7b82 */ /* 0x000e220000000000 */
[----:B----4-:R-:W-:-:S05]  /*00b0*/  IMAD R3, R7, UR4, RZ ;  /* 0x0000000407037c24 */ /* 0x010fca000f8e02ff */
[----:B-1----:R-:W-:-:S04]  /*00c0*/  IADD3 R8, P0, PT, R3, R6, RZ ;  /* 0x0000000603087210 */ /* 0x002fc80007f1e0ff */
[----:B------:R-:W-:Y:S01]  /*00d0*/  IADD3 R20, P2, PT, R13, R8, RZ ;  /* 0x000000080d147210 */ /* 0x000fe20007f5e0ff */
[----:B------:R-:W-:Y:S01]  /*00e0*/  IMAD.X R9, RZ, RZ, RZ, P0 ;  /* 0x000000ffff097224 */ /* 0x000fe200000e06ff */
[----:B--2---:R-:W-:Y:S02]  /*00f0*/  ISETP.GE.U32.AND P0, PT, R8, UR14, PT ;  /* 0x0000000e08007c0c */ /* 0x004fe4000bf06070 */
[----:B------:R-:W-:Y:S01]  /*0100*/  ISETP.GE.U32.AND P1, PT, R20, UR14, PT ;  /* 0x0000000e14007c0c */ /* 0x000fe2000bf26070 */
[----:B------:R-:W-:Y:S01]  /*0110*/  IMAD.X R19, RZ, RZ, R9, P2 ;  /* 0x000000ffff137224 */ /* 0x000fe200010e0609 */
[----:B------:R-:W-:Y:S02]  /*0120*/  ISETP.GE.U32.AND.EX P0, PT, R9, UR15, PT, P0 ;  /* 0x0000000f09007c0c */ /* 0x000fe4000bf06100 */
[----:B------:R-:W-:Y:S02]  /*0130*/  LEA R4, P2, R8, UR12, 0x2 ;  /* 0x0000000c08047c11 */ /* 0x000fe4000f8410ff */
[----:B------:R-:W-:-:S02]  /*0140*/  ISETP.GE.U32.AND.EX P1, PT, R19, UR15, PT, P1 ;  /* 0x0000000f13007c0c */ /* 0x000fc4000bf26110 */
[----:B------:R-:W-:Y:S02]  /*0150*/  LEA.HI.X R5, R8, UR13, R9, 0x2, P2 ;  /* 0x0000000d08057c11 */ /* 0x000fe400090f1409 */
[----:B------:R-:W-:-:S04]  /*0160*/  LEA R2, P2, R13, R4, 0x2 ;  /* 0x000000040d027211 */ /* 0x000fc800078410ff */
[----:B------:R-:W-:Y:S01]  /*0170*/  LEA.HI.X R3, R13, R5, RZ, 0x2, P2 ;  /* 0x000000050d037211 */ /* 0x000fe200010f14ff */
[----:B---3--:R-:W2:Y:S04]  /*0180*/  @!P0 LDG.E R15, desc[UR8][R4.64] ;  /* 0x00000008040f8981 */ /* 0x008ea8000c1e1900 */
[----:B------:R-:W3:Y:S01]  /*0190*/  @!P1 LDG.E R17, desc[UR8][R2.64] ;  /* 0x0000000802119981 */ /* 0x000ee2000c1e1900 */
[----:B------:R-:W-:Y:S01]  /*01a0*/  UMOV UR4, 0x400 ;  /* 0x0000040000047882 */ /* 0x000fe20000000000 */
[C---:B0-----:R-:W-:Y:S01]  /*01b0*/  PRMT R11, R12.reuse, 0x8880, RZ ;  /* 0x000088800c0b7816 */ /* 0x041fe200000000ff */
[----:B-----5:R-:W-:Y:S01]  /*01c0*/  ULEA UR4, UR5, UR4, 0x18 ;  /* 0x0000000405047291 */ /* 0x020fe2000f8ec0ff */
[----:B------:R-:W-:Y:S02]  /*01d0*/  PRMT R12, R12, 0x8880, RZ ;  /* 0x000088800c0c7816 */ /* 0x000fe400000000ff */
[----:B------:R-:W-:Y:S01]  /*01e0*/  ISETP.NE.AND P0, PT, R11, RZ, PT ;  /* 0x000000ff0b00720c */ /* 0x000fe20003f05270 */
[----:B------:R-:W-:Y:S01]  /*01f0*/  IMAD.IADD R11, R6, 0x1, R13 ;  /* 0x00000001060b7824 */ /* 0x000fe200078e020d */
[----:B------:R-:W-:Y:S01]  /*0200*/  PRMT R12, R12, 0x7710, RZ ;  /* 0x000077100c0c7816 */ /* 0x000fe200000000ff */
[----:B------:R-:W-:Y:S01]  /*0210*/  UMOV UR5, 0x2 ;  /* 0x0000000200057882 */ /* 0x000fe20000000000 */
[----:B------:R-:W-:-:S05]  /*0220*/  LEA R10, R6, UR4, 0x2 ;  /* 0x00000004060a7c11 */ /* 0x000fca000f8e10ff */
[----:B------:R-:W-:Y:S01]  /*0230*/  IMAD R0, R13, 0x4, R10 ;  /* 0x000000040d007824 */ /* 0x000fe200078e020a */
[----:B------:R-:W-:Y:S01]  /*0240*/  SEL R13, RZ, 0x1, P0 ;  /* 0x00000001ff0d7807 */ /* 0x000fe20000000000 */
[----:B--2---:R0:W-:Y:S04]  /*0250*/  STS [R10], R15 ;  /* 0x0000000f0a007388 */ /* 0x0041e80000000800 */
[----:B---3--:R0:W-:Y:S01]  /*0260*/  STS [R0], R17 ;  /* 0x0000001100007388 */ /* 0x0081e20000000800 */
[----:B------:R-:W-:Y:S06]  /*0270*/  BAR.SYNC.DEFER_BLOCKING 0x0 ;  /* 0x0000000000007b1d */ /* 0x000fec0000010000 */
.L_x_40:
[----:B------:R-:W-:-:S09]  /*0280*/  UISETP.NE.AND UP0, UPT, UR5, URZ, UPT ;  /* 0x000000ff0500728c */ /* 0x000fd2000bf05270 */
[----:B0-----:R-:W-:Y:S05]  /*0290*/  BRA.U !UP0, `(.L_x_34) ;  /* 0x0000000108a07547 */ /* 0x001fea000b800000 */
[----:B------:R-:W-:Y:S01]  /*02a0*/  LOP3.LUT P0, RZ, R6, UR5, RZ, 0xc0, !PT ;  /* 0x0000000506ff7c12 */ /* 0x000fe2000f80c0ff */
[----:B------:R-:W-:Y:S01]  /*02b0*/  UMOV UR6, UR5 ;  /* 0x0000000500067c82 */ /* 0x000fe20008000000 */
[----:B------:R-:W-:Y:S02]  /*02c0*/  LOP3.LUT P1, RZ, R11, UR5, RZ, 0xc0, !PT ;  /* 0x000000050bff7c12 */ /* 0x000fe4000f82c0ff */
[CC--:B------:R-:W-:Y:S02]  /*02d0*/  SEL R14, R12.reuse, R13.reuse, !P0 ;  /* 0x0000000d0c0e7207 */ /* 0x0c0fe40004000000 */
[----:B0-----:R-:W-:Y:S02]  /*02e0*/  SEL R15, R12, R13, !P1 ;  /* 0x0000000d0c0f7207 */ /* 0x001fe40004800000 */
[----:B------:R-:W-:Y:S02]  /*02f0*/  PRMT R16, R14, 0x9910, RZ ;  /* 0x000099100e107816 */ /* 0x000fe400000000ff */
[----:B------:R-:W-:-:S07]  /*0300*/  PRMT R18, R15, 0x9910, RZ ;  /* 0x000099100f127816 */ /* 0x000fce00000000ff */
.L_x_39:
[----:B------:R-:W-:Y:S01]  /*0310*/  UMOV UR7, UR6 ;  /* 0x0000000600077c82 */ /* 0x000fe20008000000 */
[----:B------:R-:W-:Y:S01]  /*0320*/  USHF.R.U32.HI UR6, URZ, 0x1, UR6 ;  /* 0x00000001ff067899 */ /* 0x000fe20008011606 */
[----:B------:R-:W-:Y:S05]  /*0330*/  BSSY.RECONVERGENT B0, `(.L_x_35) ;  /* 0x000000c000007945 */ /* 0x000fea0003800200 */
[----:B------:R-:W-:-:S04]  /*0340*/  LOP3.LUT R15, R6, UR6, RZ, 0x3c, !PT ;  /* 0x00000006060f7c12 */ /* 0x000fc8000f8e3cff */
[----:B------:R-:W-:-:S13]  /*0350*/  ISETP.GT.U32.AND P0, PT, R15, R6, PT ;  /* 0x000000060f00720c */ /* 0x000fda0003f04070 */
[----:B0-----:R-:W-:Y:S05]  /*0360*/  @!P0 BRA `(.L_x_36) ;  /* 0x0000000000208947 */ /* 0x001fea0003800000 */
[----:B------:R-:W-:Y:S01]  /*0370*/  LEA R17, R15, UR4, 0x2 ;  /* 0x000000040f117c11 */ /* 0x000fe2000f8e10ff */
[----:B------:R-:W-:Y:S04]  /*0380*/  LDS R14, [R10] ;  /* 0x000000000a0e7984 */ /* 0x000fe80000000800 */
[----:B------:R-:W0:Y:S02]  /*0390*/  LDS R21, [R17] ;  /* 0x0000000011157984 */ /* 0x000e240000000800 */
[----:B0-----:R-:W-:-:S04]  /*03a0*/  ISETP.GT.AND P0, PT, R14, R21, PT ;  /* 0x000000150e00720c */ /* 0x001fc80003f04270 */
[----:B------:R-:W-:-:S04]  /*03b0*/  SEL R15, RZ, 0x1, !P0 ;  /* 0x00000001ff0f7807 */ /* 0x000fc80004000000 */
[----:B------:R-:W-:-:S13]  /*03c0*/  ISETP.NE.AND P0, PT, R15, R16, PT ;  /* 0x000000100f00720c */ /* 0x000fda0003f05270 */
[----:B------:R0:W-:Y:S04]  /*03d0*/  @!P0 STS [R10], R21 ;  /* 0x000000150a008388 */ /* 0x0001e80000000800 */
[----:B------:R0:W-:Y:S02]  /*03e0*/  @!P0 STS [R17], R14 ;  /* 0x0000000e11008388 */ /* 0x0001e40000000800 */
.L_x_36:
[----:B------:R-:W-:Y:S05]  /*03f0*/  BSYNC.RECONVERGENT B0 ;  /* 0x0000000000007941 */ /* 0x000fea0003800200 */
.L_x_35:
[----:B0-----:R-:W-:Y:S01]  /*0400*/  LOP3.LUT R14, R11, UR6, RZ, 0x3c, !PT ;  /* 0x000000060b0e7c12 */ /* 0x001fe2000f8e3cff */
[----:B------:R-:W-:Y:S03]  /*0410*/  BAR.SYNC.DEFER_BLOCKING 0x0 ;  /* 0x0000000000007b1d */ /* 0x000fe60000010000 */
[----:B------:R-:W-:-:S03]  /*0420*/  ISETP.GE.U32.AND P0, PT, R14, R7, PT ;  /* 0x000000070e00720c */ /* 0x000fc60003f06070 */
[----:B------:R-:W-:Y:S01]  /*0430*/  BSSY.RECONVERGENT B0, `(.L_x_37) ;  /* 0x000000b000007945 */ /* 0x000fe20003800200 */
[----:B------:R-:W-:-:S13]  /*0440*/  ISETP.LE.U32.OR P0, PT, R14, R11, P0 ;  /* 0x0000000b0e00720c */ /* 0x000fda0000703470 */
[----:B------:R-:W-:Y:S05]  /*0450*/  @P0 BRA `(.L_x_38) ;  /* 0x0000000000200947 */ /* 0x000fea0003800000 */
[----:B------:R-:W-:Y:S02]  /*0460*/  LEA R17, R14, UR4, 0x2 ;  /* 0x000000040e117c11 */ /* 0x000fe4000f8e10ff */
[----:B------:R-:W-:Y:S04]  /*0470*/  LDS R14, [R0] ;  /* 0x00000000000e7984 */ /* 0x000fe80000000800 */
[----:B------:R-:W0:Y:S02]  /*0480*/  LDS R21, [R17] ;  /* 0x0000000011157984 */ /* 0x000e240000000800 */
[----:B0-----:R-:W-:-:S04]  /*0490*/  ISETP.GT.AND P0, PT, R14, R21, PT ;  /* 0x000000150e00720c */ /* 0x001fc80003f04270 */
[----:B------:R-:W-:-:S04]  /*04a0*/  SEL R15, RZ, 0x1, !P0 ;  /* 0x00000001ff0f7807 */ /* 0x000fc80004000000 */
[----:B------:R-:W-:-:S13]  /*04b0*/  ISETP.NE.AND P0, PT, R15, R18, PT ;  /* 0x000000120f00720c */ /* 0x000fda0003f05270 */
[----:B------:R0:W-:Y:S04]  /*04c0*/  @!P0 STS [R0], R21 ;  /* 0x0000001500008388 */ /* 0x0001e80000000800 */
[----:B------:R0:W-:Y:S02]  /*04d0*/  @!P0 STS [R17], R14 ;  /* 0x0000000e11008388 */ /* 0x0001e40000000800 */
.L_x_38:
[----:B------:R-:W-:Y:S05]  /*04e0*/  BSYNC.RECONVERGENT B0 ;  /* 0x0000000000007941 */ /* 0x000fea0003800200 */
.L_x_37:
[----:B------:R-:W-:Y:S01]  /*04f0*/  BAR.SYNC.DEFER_BLOCKING 0x0 ;  /* 0x0000000000007b1d */ /* 0x000fe20000010000 */
[----:B------:R-:W-:-:S09]  /*0500*/  UISETP.GT.U32.AND UP0, UPT, UR7, 0x3, UPT ;  /* 0x000000030700788c */ /* 0x000fd2000bf04070 */
[----:B------:R-:W-:Y:S05]  /*0510*/  BRA.U UP0, `(.L_x_39) ;  /* 0xfffffffd007c7547 */ /* 0x000fea000b83ffff */
.L_x_34:
        /* <DEDUP_REMOVED lines=8> */
[----:B------:R-:W1:Y:S04]  /*05a0*/  @!P0 LDS R7, [R10] ;  /* 0x000000000a078984 */ /* 0x000e680000000800 */
[----:B-1----:R1:W-:Y:S01]  /*05b0*/  @!P0 STG.E desc[UR8][R4.64], R7 ;  /* 0x0000000704008986 */ /* 0x0023e2000c101908 */
[----:B------:R-:W-:Y:S05]  /*05c0*/  @P1 EXIT ;  /* 0x000000000000194d */ /* 0x000fea0003800000 */
[----:B-1----:R-:W1:Y:S04]  /*05d0*/  LDS R5, [R0] ;  /* 0x0000000000057984 */ /* 0x002e680000000800 */
[----:B-1----:R-:W-:Y:S01]  /*05e0*/  STG.E desc[UR8][R2.64], R5 ;  /* 0x0000000502007986 */ /* 0x002fe2000c101908 */
[----:B------:R-:W-:Y:S05]  /*05f0*/  EXIT ;  /* 0x000000000000794d */ /* 0x000fea0003800000 */
.L_x_41:
        /* <DEDUP_REMOVED lines=16> */
.L_x_87:


//--------------------- .text.radix_scatter_float_kernel --------------------------
	.section	.text.radix_scatter_float_kernel,"ax",@progbits
	.align	128
        .global         radix_scatter_float_kernel
        .type           radix_scatter_float_kernel,@function
        .size           radix_scatter_float_kernel,(.L_x_88 - radix_scatter_float_kernel)
        .other          radix_scatter_float_kernel,@"STO_CUDA_ENTRY STV_DEFAULT"
radix_scatter_float_kernel:
.text.radix_scatter_float_kernel:
        /* <DEDUP_REMOVED lines=12> */
[----:B------:R-:W-:Y:S01]  /*00c0*/  IMAD.MOV.U32 R0, RZ, RZ, -0x80000000 ;  /* 0x80000000ff007424 */ /* 0x000fe200078e00ff */
[----:B------:R-:W2:Y:S01]  /*00d0*/  LDCU.128 UR8, c[0x0][0x390] ;  /* 0x00007200ff0877ac */ /* 0x000ea20008000c00 */
[C---:B0-----:R-:W-:Y:S01]  /*00e0*/  LEA R4, P0, R2.reuse, UR6, 0x2 ;  /* 0x0000000602047c11 */ /* 0x041fe2000f8010ff */
[----:B------:R-:W0:Y:S03]  /*00f0*/  LDCU UR6, c[0x0][0x3a8] ;  /* 0x00007500ff0677ac */ /* 0x000e260008000800 */
[----:B------:R-:W-:Y:S01]  /*0100*/  LEA.HI.X R5, R2, UR7, R3, 0x2, P0 ;  /* 0x0000000702057c11 */ /* 0x000fe200080f1403 */
[----:B------:R-:W-:Y:S01]  /*0110*/  IMAD.MOV.U32 R13, RZ, RZ, 0x1 ;  /* 0x00000001ff0d7424 */ /* 0x000fe200078e00ff */
[----:B------:R-:W3:Y:S03]  /*0120*/  LDC.64 R2, c[0x0][0x380] ;  /* 0x0000e000ff027b82 */ /* 0x000ee60000000a00 */
[----:B-1----:R-:W4:Y:S02]  /*0130*/  LDG.E.CONSTANT R9, desc[UR4][R4.64] ;  /* 0x0000000404097981 */ /* 0x002f24000c1e9900 */
[----:B----4-:R-:W-:-:S04]  /*0140*/  ISETP.GT.AND P0, PT, R9, -0x1, PT ;  /* 0xffffffff0900780c */ /* 0x010fc80003f04270 */
[----:B------:R-:W-:-:S04]  /*0150*/  SEL R0, R0, 0xffffffff, P0 ;  /* 0xffffffff00007807 */ /* 0x000fc80000000000 */
[----:B------:R-:W-:-:S04]  /*0160*/  LOP3.LUT R0, R0, R9, RZ, 0x3c, !PT ;  /* 0x0000000900007212 */ /* 0x000fc800078e3cff */
[----:B0-----:R-:W-:-:S05]  /*0170*/  SHF.R.U32.HI R0, RZ, UR6, R0 ;  /* 0x00000006ff007c19 */ /* 0x001fca0008011600 */
[----:B------:R-:W-:-:S05]  /*0180*/  IMAD.SHL.U32 R0, R0, 0x4, RZ ;  /* 0x0000000400007824 */ /* 0x000fca00078e00ff */
[----:B------:R-:W-:-:S04]  /*0190*/  LOP3.LUT R0, R0, 0x3fc, RZ, 0xc0, !PT ;  /* 0x000003fc00007812 */ /* 0x000fc800078ec0ff */
[C---:B--2---:R-:W-:Y:S02]  /*01a0*/  IADD3 R6, P1, PT, R0.reuse, UR10, RZ ;  /* 0x0000000a00067c10 */ /* 0x044fe4000ff3e0ff */
[----:B------:R-:W-:-:S03]  /*01b0*/  IADD3 R4, P0, PT, R0, UR8, RZ ;  /* 0x0000000800047c10 */ /* 0x000fc6000ff1e0ff */
[----:B------:R-:W-:Y:S02]  /*01c0*/  IMAD.X R7, RZ, RZ, UR11, P1 ;  /* 0x0000000bff077e24 */ /* 0x000fe400088e06ff */
[----:B------:R-:W-:-:S04]  /*01d0*/  IMAD.X R5, RZ, RZ, UR9, P0 ;  /* 0x00000009ff057e24 */ /* 0x000fc800080e06ff */
[----:B------:R-:W2:Y:S04]  /*01e0*/  ATOMG.E.ADD.STRONG.GPU PT, R7, desc[UR4][R6.64], R13 ;  /* 0x8000000d060779a8 */ /* 0x000ea800081ef104 */
[----:B------:R-:W2:Y:S02]  /*01f0*/  LDG.E.CONSTANT R4, desc[UR4][R4.64] ;  /* 0x0000000404047981 */ /* 0x000ea4000c1e9900 */
[----:B--2---:R-:W-:-:S04]  /*0200*/  IMAD.IADD R11, R4, 0x1, R7 ;  /* 0x00000001040b7824 */ /* 0x004fc800078e0207 */
[----:B---3--:R-:W-:-:S05]  /*0210*/  IMAD.WIDE.U32 R2, R11, 0x4, R2 ;  /* 0x000000040b027825 */ /* 0x008fca00078e0002 */
[----:B------:R-:W-:Y:S01]  /*0220*/  STG.E desc[UR4][R2.64], R9 ;  /* 0x0000000902007986 */ /* 0x000fe2000c101904 */
[----:B------:R-:W-:Y:S05]  /*0230*/  EXIT ;  /* 0x000000000000794d */ /* 0x000fea0003800000 */
.L_x_42:
        /* <DEDUP_REMOVED lines=12> */
.L_x_88:


//--------------------- .text.radix_prefix_sum_kernel --------------------------
	.section	.text.radix_prefix_sum_kernel,"ax",@progbits
	.align	128
        .global         radix_prefix_sum_kernel
        .type           radix_prefix_sum_kernel,@function
        .size           radix_prefix_sum_kernel,(.L_x_89 - radix_prefix_sum_kernel)
        .other          radix_prefix_sum_kernel,@"STO_CUDA_ENTRY STV_DEFAULT"
radix_prefix_sum_kernel:
.text.radix_prefix_sum_kernel:
[----:B------:R-:W-:Y:S01]  /*0000*/  LDC R1, c[0x0][0x37c] ;  /* 0x0000df00ff017b82 */ /* 0x000fe20000000800 */
[----:B------:R-:W0:Y:S07]  /*0010*/  S2R R9, SR_TID.X ;  /* 0x0000000000097919 */ /* 0x000e2e0000002100 */
[----:B------:R-:W1:Y:S01]  /*0020*/  LDC.64 R2, c[0x0][0x380] ;  /* 0x0000e000ff027b82 */ /* 0x000e620000000a00 */
[----:B------:R-:W2:Y:S01]  /*0030*/  LDCU.64 UR6, c[0x0][0x358] ;  /* 0x00006b00ff0677ac */ /* 0x000ea20008000a00 */
[----:B------:R-:W-:-:S02]  /*0040*/  CS2R R4, SRZ ;  /* 0x0000000000047805 */ /* 0x000fc4000001ff00 */
[C---:B0-----:R-:W-:Y:S01]  /*0050*/  ISETP.GT.U32.AND P1, PT, R9.reuse, 0xff, PT ;  /* 0x000000ff0900780c */ /* 0x041fe20003f24070 */
[----:B-1----:R-:W-:-:S12]  /*0060*/  IMAD.WIDE.U32 R2, R9, 0x4, R2 ;  /* 0x0000000409027825 */ /* 0x002fd800078e0002 */
[----:B--2---:R-:W2:Y:S01]  /*0070*/  @!P1 LDG.E R5, desc[UR6][R2.64] ;  /* 0x0000000602059981 */ /* 0x004ea2000c1e1900 */
[----:B------:R-:W0:Y:S01]  /*0080*/  S2UR UR5, SR_CgaCtaId ;  /* 0x00000000000579c3 */ /* 0x000e220000008800 */
[----:B------:R-:W-:Y:S01]  /*0090*/  UMOV UR4, 0x400 ;  /* 0x0000040000047882 */ /* 0x000fe20000000000 */
[C---:B------:R-:W-:Y:S02]  /*00a0*/  ISETP.NE.AND P0, PT, R9.reuse, RZ, PT ;  /* 0x000000ff0900720c */ /* 0x040fe40003f05270 */
[----:B------:R-:W-:Y:S01]  /*00b0*/  ISETP.GE.U32.AND P2, PT, R9, 0x2, PT ;  /* 0x000000020900780c */ /* 0x000fe20003f46070 */
[----:B0-----:R-:W-:-:S06]  /*00c0*/  ULEA UR4, UR5, UR4, 0x18 ;  /* 0x0000000405047291 */ /* 0x001fcc000f8ec0ff */
[----:B------:R-:W-:-:S05]  /*00d0*/  LEA R0, R9, UR4, 0x2 ;  /* 0x0000000409007c11 */ /* 0x000fca000f8e10ff */
[----:B--2---:R-:W-:Y:S01]  /*00e0*/  STS [R0], R5 ;  /* 0x0000000500007388 */ /* 0x004fe20000000800 */
[----:B------:R-:W-:Y:S06]  /*00f0*/  BAR.SYNC.DEFER_BLOCKING 0x0 ;  /* 0x0000000000007b1d */ /* 0x000fec0000010000 */
[----:B------:R-:W-:Y:S02]  /*0100*/  @P0 LDS R4, [R0+-0x4] ;  /* 0xfffffc0000040984 */ /* 0x000fe40000000800 */
[----:B------:R-:W-:Y:S06]  /*0110*/  BAR.SYNC.DEFER_BLOCKING 0x0 ;  /* 0x0000000000007b1d */ /* 0x000fec0000010000 */
[----:B------:R-:W0:Y:S02]  /*0120*/  LDS R7, [R0] ;  /* 0x0000000000077984 */ /* 0x000e240000000800 */
[----:B0-----:R-:W-:-:S02]  /*0130*/  IMAD.IADD R7, R7, 0x1, R4 ;  /* 0x0000000107077824 */ /* 0x001fc400078e0204 */
[----:B------:R-:W-:-:S03]  /*0140*/  IMAD.MOV.U32 R4, RZ, RZ, RZ ;  /* 0x000000ffff047224 */ /* 0x000fc600078e00ff */
[----:B------:R-:W-:Y:S01]  /*0150*/  STS [R0], R7 ;  /* 0x0000000700007388 */ /* 0x000fe20000000800 */
[----:B------:R-:W-:Y:S06]  /*0160*/  BAR.SYNC.DEFER_BLOCKING 0x0 ;  /* 0x0000000000007b1d */ /* 0x000fec0000010000 */
[----:B------:R-:W-:Y:S02]  /*0170*/  @P2 LDS R4, [R0+-0x8] ;  /* 0xfffff80000042984 */ /* 0x000fe40000000800 */
[----:B------:R-:W-:Y:S01]  /*0180*/  BAR.SYNC.DEFER_BLOCKING 0x0 ;  /* 0x0000000000007b1d */ /* 0x000fe20000010000 */
[----:B------:R-:W-:-:S05]  /*0190*/  ISETP.GE.U32.AND P2, PT, R9, 0x4, PT ;  /* 0x000000040900780c */ /* 0x000fca0003f46070 */
[----:B------:R-:W0:Y:S02]  /*01a0*/  LDS R5, [R0] ;  /* 0x0000000000057984 */ /* 0x000e240000000800 */
[----:B0-----:R-:W-:Y:S02]  /*01b0*/  IMAD.IADD R5, R5, 0x1, R4 ;  /* 0x0000000105057824 */ /* 0x001fe400078e0204 */
[----:B------:R-:W-:-:S03]  /*01c0*/  IMAD.MOV.U32 R4, RZ, RZ, RZ ;  /* 0x000000ffff047224 */ /* 0x000fc600078e00ff */
[----:B------:R-:W-:Y:S01]  /*01d0*/  STS [R0], R5 ;  /* 0x0000000500007388 */ /* 0x000fe20000000800 */
[----:B------:R-:W-:Y:S06]  /*01e0*/  BAR.SYNC.DEFER_BLOCKING 0x0 ;  /* 0x0000000000007b1d */ /* 0x000fec0000010000 */
[----:B------:R-:W-:Y:S02]  /*01f0*/  @P2 LDS R4, [R0+-0x10] ;  /* 0xfffff00000042984 */ /* 0x000fe40000000800 */
[----:B------:R-:W-:Y:S01]  /*0200*/  BAR.SYNC.DEFER_BLOCKING 0x0 ;  /* 0x0000000000007b1d */ /* 0x000fe20000010000 */
[----:B------:R-:W-:-:S05]  /*0210*/  ISETP.GE.U32.AND P2, PT, R9, 0x8, PT ;  /* 0x000000080900780c */ /* 0x000fca0003f46070 */
[----:B------:R-:W0:Y:S02]  /*0220*/  LDS R7, [R0] ;  /* 0x0000000000077984 */ /* 0x000e240000000800 */
[----:B0-----:R-:W-:Y:S01]  /*0230*/  IADD3 R7, PT, PT, R7, R4, RZ ;  /* 0x0000000407077210 */ /* 0x001fe20007ffe0ff */
[----:B------:R-:W-:-:S04]  /*0240*/  IMAD.MOV.U32 R4, RZ, RZ, RZ ;  /* 0x000000ffff047224 */ /* 0x000fc800078e00ff */
        /* <DEDUP_REMOVED lines=23> */
[----:B------:R-:W-:-:S03]  /*03c0*/  HFMA2 R4, -RZ, RZ, 0, 0 ;  /* 0x00000000ff047431 */ /* 0x000fc600000001ff */
        /* <DEDUP_REMOVED lines=11> */
[----:B------:R-:W-:Y:S06]  /*0480*/  BAR.SYNC.DEFER_BLOCKING 0x0 ;  /* 0x0000000000007b1d */ /* 0x000fec0000010000 */
[----:B------:R-:W0:Y:S02]  /*0490*/  LDS R5, [R0] ;  /* 0x0000000000057984 */ /* 0x000e240000000800 */
[----:B0-----:R-:W-:-:S05]  /*04a0*/  IADD3 R5, PT, PT, R5, R4, RZ ;  /* 0x0000000405057210 */ /* 0x001fca0007ffe0ff */
[----:B------:R0:W-:Y:S01]  /*04b0*/  STS [R0], R5 ;  /* 0x0000000500007388 */ /* 0x0001e20000000800 */
[----:B------:R-:W-:Y:S06]  /*04c0*/  BAR.SYNC.DEFER_BLOCKING 0x0 ;  /* 0x0000000000007b1d */ /* 0x000fec0000010000 */
[----:B------:R-:W-:Y:S05]  /*04d0*/  @P1 EXIT ;  /* 0x000000000000194d */ /* 0x000fea0003800000 */
[----:B0-----:R-:W-:-:S06]  /*04e0*/  IMAD.MOV.U32 R5, RZ, RZ, RZ ;  /* 0x000000ffff057224 */ /* 0x001fcc00078e00ff */
[----:B------:R-:W0:Y:S04]  /*04f0*/  @P0 LDS R5, [R0+-0x4] ;  /* 0xfffffc0000050984 */ /* 0x000e280000000800 */
[----:B0-----:R-:W-:Y:S01]  /*0500*/  STG.E desc[UR6][R2.64], R5 ;  /* 0x0000000502007986 */ /* 0x001fe2000c101906 */
[----:B------:R-:W-:Y:S05]  /*0510*/  EXIT ;  /* 0x000000000000794d */ /* 0x000fea0003800000 */
.L_x_43:
        /* <DEDUP_REMOVED lines=14> */
.L_x_89:


//--------------------- .text.radix_count_float_kernel --------------------------
	.section	.text.radix_count_float_kernel,"ax",@progbits
	.align	128
        .global         radix_count_float_kernel
        .type           radix_count_float_kernel,@function
        .size           radix_count_float_kernel,(.L_x_90 - radix_count_float_kernel)
        .other          radix_count_float_kernel,@"STO_CUDA_ENTRY STV_DEFAULT"
radix_count_float_kernel:
.text.radix_count_float_kernel:
[----:B------:R-:W-:Y:S01]  /*0000*/  LDC R1, c[0x0][0x37c] ;  /* 0x0000df00ff017b82 */ /* 0x000fe20000000800 */
[----:B------:R-:W0:Y:S01]  /*0010*/  S2R R0, SR_TID.X ;  /* 0x0000000000007919 */ /* 0x000e220000002100 */
[----:B------:R-:W-:Y:S01]  /*0020*/  BSSY.RECONVERGENT B0, `(.L_x_44) ;  /* 0x0000040000007945 */ /* 0x000fe20003800200 */
[----:B0-----:R-:W-:-:S13]  /*0030*/  ISETP.GT.U32.AND P0, PT, R0, 0xff, PT ;  /* 0x000000ff0000780c */ /* 0x001fda0003f04070 */
[----:B------:R-:W-:Y:S05]  /*0040*/  @P0 BRA `(.L_x_45) ;  /* 0x0000000000f40947 */ /* 0x000fea0003800000 */
[----:B------:R-:W0:Y:S01]  /*0050*/  LDC R10, c[0x0][0x360] ;  /* 0x0000d800ff0a7b82 */ /* 0x000e220000000800 */
[----:B------:R-:W-:Y:S01]  /*0060*/  BSSY.RECONVERGENT B1, `(.L_x_46) ;  /* 0x000002b000017945 */ /* 0x000fe20003800200 */
[----:B0-----:R-:W0:Y:S01]  /*0070*/  I2F.U32.RP R7, R10 ;  /* 0x0000000a00077306 */ /* 0x001e220000209000 */
[----:B------:R-:W-:Y:S01]  /*0080*/  IMAD.IADD R4, R0, 0x1, R10 ;  /* 0x0000000100047824 */ /* 0x000fe200078e020a */
[----:B------:R-:W-:-:S04]  /*0090*/  ISETP.NE.U32.AND P2, PT, R10, RZ, PT ;  /* 0x000000ff0a00720c */ /* 0x000fc80003f45070 */
[C---:B------:R-:W-:Y:S02]  /*00a0*/  ISETP.GE.U32.AND P0, PT, R4.reuse, 0x100, PT ;  /* 0x000001000400780c */ /* 0x040fe40003f06070 */
[----:B------:R-:W-:Y:S02]  /*00b0*/  VIMNMX.U32 R5, PT, PT, R4, 0x100, !PT ;  /* 0x0000010004057848 */ /* 0x000fe40007fe0000 */
[----:B------:R-:W-:-:S04]  /*00c0*/  SEL R6, RZ, 0x1, P0 ;  /* 0x00000001ff067807 */ /* 0x000fc80000000000 */
[----:B------:R-:W-:Y:S01]  /*00d0*/  IADD3 R5, PT, PT, R5, -R4, -R6 ;  /* 0x8000000405057210 */ /* 0x000fe20007ffe806 */
[----:B0-----:R-:W0:Y:S02]  /*00e0*/  MUFU.RCP R7, R7 ;  /* 0x0000000700077308 */ /* 0x001e240000001000 */
[----:B0-----:R-:W-:-:S06]  /*00f0*/  VIADD R2, R7, 0xffffffe ;  /* 0x0ffffffe07027836 */ /* 0x001fcc0000000000 */
[----:B------:R0:W1:Y:S02]  /*0100*/  F2I.FTZ.U32.TRUNC.NTZ R3, R2 ;  /* 0x0000000200037305 */ /* 0x000064000021f000 */
[----:B0-----:R-:W-:Y:S02]  /*0110*/  IMAD.MOV.U32 R2, RZ, RZ, RZ ;  /* 0x000000ffff027224 */ /* 0x001fe400078e00ff */
[----:B-1----:R-:W-:-:S04]  /*0120*/  IMAD.MOV R9, RZ, RZ, -R3 ;  /* 0x000000ffff097224 */ /* 0x002fc800078e0a03 */
[----:B------:R-:W-:-:S04]  /*0130*/  IMAD R9, R9, R10, RZ ;  /* 0x0000000a09097224 */ /* 0x000fc800078e02ff */
[----:B------:R-:W-:-:S06]  /*0140*/  IMAD.HI.U32 R8, R3, R9, R2 ;  /* 0x0000000903087227 */ /* 0x000fcc00078e0002 */
[----:B------:R-:W-:-:S04]  /*0150*/  IMAD.HI.U32 R3, R8, R5, RZ ;  /* 0x0000000508037227 */ /* 0x000fc800078e00ff */
[----:B------:R-:W-:-:S04]  /*0160*/  IMAD.MOV R2, RZ, RZ, -R3 ;  /* 0x000000ffff027224 */ /* 0x000fc800078e0a03 */
[----:B------:R-:W-:-:S05]  /*0170*/  IMAD R5, R10, R2, R5 ;  /* 0x000000020a057224 */ /* 0x000fca00078e0205 */
[----:B------:R-:W-:-:S13]  /*0180*/  ISETP.GE.U32.AND P0, PT, R5, R10, PT ;  /* 0x0000000a0500720c */ /* 0x000fda0003f06070 */
[----:B------:R-:W-:Y:S01]  /*0190*/  @P0 IADD3 R5, PT, PT, R5, -R10, RZ ;  /* 0x8000000a05050210 */ /* 0x000fe20007ffe0ff */
[----:B------:R-:W-:-:S03]  /*01a0*/  @P0 VIADD R3, R3, 0x1 ;  /* 0x0000000103030836 */ /* 0x000fc60000000000 */
[----:B------:R-:W-:-:S13]  /*01b0*/  ISETP.GE.U32.AND P1, PT, R5, R10, PT ;  /* 0x0000000a0500720c */ /* 0x000fda0003f26070 */
[----:B------:R-:W-:Y:S01]  /*01c0*/  @P1 VIADD R3, R3, 0x1 ;  /* 0x0000000103031836 */ /* 0x000fe20000000000 */
[----:B------:R-:W-:-:S05]  /*01d0*/  @!P2 LOP3.LUT R3, RZ, R10, RZ, 0x33, !PT ;  /* 0x0000000aff03a212 */ /* 0x000fca00078e33ff */
[----:B------:R-:W-:-:S05]  /*01e0*/  IMAD.IADD R3, R6, 0x1, R3 ;  /* 0x0000000106037824 */ /* 0x000fca00078e0203 */
[C---:B------:R-:W-:Y:S02]  /*01f0*/  LOP3.LUT R2, R3.reuse, 0x3, RZ, 0xc0, !PT ;  /* 0x0000000303027812 */ /* 0x040fe400078ec0ff */
[----:B------:R-:W-:Y:S02]  /*0200*/  ISETP.GE.U32.AND P1, PT, R3, 0x3, PT ;  /* 0x000000030300780c */ /* 0x000fe40003f26070 */
[----:B------:R-:W-:Y:S01]  /*0210*/  ISETP.NE.AND P0, PT, R2, 0x3, PT ;  /* 0x000000030200780c */ /* 0x000fe20003f05270 */
[----:B------:R-:W-:-:S12]  /*0220*/  IMAD.MOV.U32 R2, RZ, RZ, R0 ;  /* 0x000000ffff027224 */ /* 0x000fd800078e0000 */
[----:B------:R-:W-:Y:S05]  /*0230*/  @!P0 BRA `(.L_x_47) ;  /* 0x0000000000348947 */ /* 0x000fea0003800000 */
[----:B------:R-:W0:Y:S01]  /*0240*/  S2UR UR5, SR_CgaCtaId ;  /* 0x00000000000579c3 */ /* 0x000e220000008800 */
[----:B------:R-:W-:Y:S01]  /*0250*/  VIADD R2, R3, 0x1 ;  /* 0x0000000103027836 */ /* 0x000fe20000000000 */
[----:B------:R-:W-:-:S04]  /*0260*/  UMOV UR4, 0x400 ;  /* 0x0000040000047882 */ /* 0x000fc80000000000 */
[----:B------:R-:W-:-:S04]  /*0270*/  LOP3.LUT R3, R2, 0x3, RZ, 0xc0, !PT ;  /* 0x0000000302037812 */ /* 0x000fc800078ec0ff */
[C---:B------:R-:W-:Y:S01]  /*0280*/  IADD3 R4, PT, PT, -R3.reuse, RZ, RZ ;  /* 0x000000ff03047210 */ /* 0x040fe20007ffe1ff */
[----:B------:R-:W-:Y:S01]  /*0290*/  IMAD R2, R3, R10, R0 ;  /* 0x0000000a03027224 */ /* 0x000fe200078e0200 */
[----:B0-----:R-:W-:-:S06]  /*02a0*/  ULEA UR4, UR5, UR4, 0x18 ;  /* 0x0000000405047291 */ /* 0x001fcc000f8ec0ff */
[----:B------:R-:W-:-:S07]  /*02b0*/  LEA R3, R0, UR4, 0x2 ;  /* 0x0000000400037c11 */ /* 0x000fce000f8e10ff */
.L_x_48:
[----:B------:R-:W-:Y:S01]  /*02c0*/  VIADD R4, R4, 0x1 ;  /* 0x0000000104047836 */ /* 0x000fe20000000000 */
[----:B------:R0:W-:Y:S04]  /*02d0*/  STS [R3], RZ ;  /* 0x000000ff03007388 */ /* 0x0001e80000000800 */
[----:B------:R-:W-:Y:S01]  /*02e0*/  ISETP.NE.AND P0, PT, R4, RZ, PT ;  /* 0x000000ff0400720c */ /* 0x000fe20003f05270 */
[----:B0-----:R-:W-:-:S12]  /*02f0*/  IMAD R3, R10, 0x4, R3 ;  /* 0x000000040a037824 */ /* 0x001fd800078e0203 */
[----:B------:R-:W-:Y:S05]  /*0300*/  @P0 BRA `(.L_x_48) ;  /* 0xfffffffc00ec0947 */ /* 0x000fea000383ffff */
.L_x_47:
[----:B------:R-:W-:Y:S05]  /*0310*/  BSYNC.RECONVERGENT B1 ;  /* 0x0000000000017941 */ /* 0x000fea0003800200 */
.L_x_46:
[----:B------:R-:W-:Y:S05]  /*0320*/  @!P1 BRA `(.L_x_45) ;  /* 0x00000000003c9947 */ /* 0x000fea0003800000 */
[----:B------:R-:W0:Y:S01]  /*0330*/  S2UR UR5, SR_CgaCtaId ;  /* 0x00000000000579c3 */ /* 0x000e220000008800 */
[----:B------:R-:W-:Y:S02]  /*0340*/  UMOV UR4, 0x400 ;  /* 0x0000040000047882 */ /* 0x000fe40000000000 */
[----:B0-----:R-:W-:-:S06]  /*0350*/  ULEA UR4, UR5, UR4, 0x18 ;  /* 0x0000000405047291 */ /* 0x001fcc000f8ec0ff */
[----:B------:R-:W-:-:S07]  /*0360*/  LEA R3, R2, UR4, 0x2 ;  /* 0x0000000402037c11 */ /* 0x000fce000f8e10ff */
.L_x_49:
[C-C-:B------:R-:W-:Y:S01]  /*0370*/  IMAD R4, R10.reuse, 0x4, R3.reuse ;  /* 0x000000040a047824 */ /* 0x140fe200078e0203 */
[----:B------:R0:W-:Y:S01]  /*0380*/  STS [R3], RZ ;  /* 0x000000ff03007388 */ /* 0x0001e20000000800 */
[C-C-:B------:R-:W-:Y:S02]  /*0390*/  IMAD R5, R10.reuse, 0x8, R3.reuse ;  /* 0x000000080a057824 */ /* 0x140fe400078e0203 */
[C---:B------:R-:W-:Y:S01]  /*03a0*/  IMAD R6, R10.reuse, 0xc, R3 ;  /* 0x0000000c0a067824 */ /* 0x040fe200078e0203 */
[----:B------:R1:W-:Y:S01]  /*03b0*/  STS [R4], RZ ;  /* 0x000000ff04007388 */ /* 0x0003e20000000800 */
[----:B------:R-:W-:-:S03]  /*03c0*/  IMAD R2, R10, 0x4, R2 ;  /* 0x000000040a027824 */ /* 0x000fc600078e0202 */
[----:B------:R1:W-:Y:S01]  /*03d0*/  STS [R5], RZ ;  /* 0x000000ff05007388 */ /* 0x0003e20000000800 */
[----:B0-----:R-:W-:Y:S02]  /*03e0*/  LEA R3, R10, R3, 0x4 ;  /* 0x000000030a037211 */ /* 0x001fe400078e20ff */
[----:B------:R-:W-:Y:S01]  /*03f0*/  ISETP.GE.U32.AND P0, PT, R2, 0x100, PT ;  /* 0x000001000200780c */ /* 0x000fe20003f06070 */
[----:B------:R1:W-:-:S12]  /*0400*/  STS [R6], RZ ;  /* 0x000000ff06007388 */ /* 0x0003d80000000800 */
[----:B-1----:R-:W-:Y:S05]  /*0410*/  @!P0 BRA `(.L_x_49) ;  /* 0xfffffffc00d48947 */ /* 0x002fea000383ffff */
.L_x_45:
[----:B------:R-:W-:Y:S05]  /*0420*/  BSYNC.RECONVERGENT B0 ;  /* 0x0000000000007941 */ /* 0x000fea0003800200 */
.L_x_44:
[----:B------:R-:W0:Y:S01]  /*0430*/  S2UR UR4, SR_CTAID.X ;  /* 0x00000000000479c3 */ /* 0x000e220000002500 */
[----:B------:R-:W1:Y:S01]  /*0440*/  LDCU.64 UR6, c[0x0][0x390] ;  /* 0x00007200ff0677ac */ /* 0x000e620008000a00 */
[----:B------:R-:W-:Y:S01]  /*0450*/  IMAD.MOV.U32 R4, RZ, RZ, R0 ;  /* 0x000000ffff047224 */ /* 0x000fe200078e0000 */
[----:B------:R-:W-:Y:S01]  /*0460*/  BSSY.RECONVERGENT B0, `(.L_x_50) ;  /* 0x000001a000007945 */ /* 0x000fe20003800200 */
[----:B------:R-:W-:-:S04]  /*0470*/  IMAD.MOV.U32 R5, RZ, RZ, RZ ;  /* 0x000000ffff057224 */ /* 0x000fc800078e00ff */
[----:B------:R-:W-:Y:S01]  /*0480*/  BAR.SYNC.DEFER_BLOCKING 0x0 ;  /* 0x0000000000007b1d */ /* 0x000fe20000010000 */
[----:B------:R-:W-:-:S07]  /*0490*/  ISETP.GT.U32.AND P1, PT, R0, 0xff, PT ;  /* 0x000000ff0000780c */ /* 0x000fce0003f24070 */
[----:B------:R-:W0:Y:S02]  /*04a0*/  LDC R3, c[0x0][0x360] ;  /* 0x0000d800ff037b82 */ /* 0x000e240000000800 */
[----:B0-----:R-:W-:-:S03]  /*04b0*/  IMAD.WIDE.U32 R6, R3, UR4, R4 ;  /* 0x0000000403067c25 */ /* 0x001fc6000f8e0004 */
[----:B-1----:R-:W-:-:S04]  /*04c0*/  ISETP.GE.U32.AND P0, PT, R6, UR6, PT ;  /* 0x0000000606007c0c */ /* 0x002fc8000bf06070 */
[----:B------:R-:W-:Y:S01]  /*04d0*/  ISETP.GE.U32.AND.EX P0, PT, R7, UR7, PT, P0 ;  /* 0x0000000707007c0c */ /* 0x000fe2000bf06100 */
[----:B------:R-:W0:-:S12]  /*04e0*/  LDCU.64 UR6, c[0x0][0x358] ;  /* 0x00006b00ff0677ac */ /* 0x000e180008000a00 */
[----:B------:R-:W-:Y:S05]  /*04f0*/  @P0 BRA `(.L_x_51) ;  /* 0x0000000000400947 */ /* 0x000fea0003800000 */
[----:B------:R-:W1:Y:S02]  /*0500*/  LDCU.64 UR4, c[0x0][0x388] ;  /* 0x00007100ff0477ac */ /* 0x000e640008000a00 */
[C---:B-1----:R-:W-:Y:S01]  /*0510*/  LEA R4, P0, R6.reuse, UR4, 0x2 ;  /* 0x0000000406047c11 */ /* 0x042fe2000f8010ff */
[----:B------:R-:W1:Y:S03]  /*0520*/  LDCU UR4, c[0x0][0x398] ;  /* 0x00007300ff0477ac */ /* 0x000e660008000800 */
[----:B------:R-:W-:-:S05]  /*0530*/  LEA.HI.X R5, R6, UR5, R7, 0x2, P0 ;  /* 0x0000000506057c11 */ /* 0x000fca00080f1407 */
[----:B0-----:R-:W2:Y:S01]  /*0540*/  LDG.E.CONSTANT R4, desc[UR6][R4.64] ;  /* 0x0000000604047981 */ /* 0x001ea2000c1e9900 */
[----:B------:R-:W0:Y:S01]  /*0550*/  S2UR UR5, SR_CgaCtaId ;  /* 0x00000000000579c3 */ /* 0x000e220000008800 */
[----:B------:R-:W-:Y:S01]  /*0560*/  IMAD.MOV.U32 R7, RZ, RZ, -0x80000000 ;  /* 0x80000000ff077424 */ /* 0x000fe200078e00ff */
[----:B--2---:R-:W-:-:S04]  /*0570*/  ISETP.GT.AND P0, PT, R4, -0x1, PT ;  /* 0xffffffff0400780c */ /* 0x004fc80003f04270 */
[----:B------:R-:W-:-:S04]  /*0580*/  SEL R7, R7, 0xffffffff, P0 ;  /* 0xffffffff07077807 */ /* 0x000fc80000000000 */
[----:B------:R-:W-:-:S04]  /*0590*/  LOP3.LUT R7, R7, R4, RZ, 0x3c, !PT ;  /* 0x0000000407077212 */ /* 0x000fc800078e3cff */
[----:B-1----:R-:W-:Y:S01]  /*05a0*/  SHF.R.U32.HI R7, RZ, UR4, R7 ;  /* 0x00000004ff077c19 */ /* 0x002fe20008011607 */
[----:B------:R-:W-:Y:S02]  /*05b0*/  UMOV UR4, 0x400 ;  /* 0x0000040000047882 */ /* 0x000fe40000000000 */
[----:B0-----:R-:W-:Y:S02]  /*05c0*/  ULEA UR4, UR5, UR4, 0x18 ;  /* 0x0000000405047291 */ /* 0x001fe4000f8ec0ff */
[----:B------:R-:W-:-:S05]  /*05d0*/  IMAD.SHL.U32 R7, R7, 0x4, RZ ;  /* 0x0000000407077824 */ /* 0x000fca00078e00ff */
[----:B------:R-:W-:-:S05]  /*05e0*/  LOP3.LUT R7, R7, 0x3fc, RZ, 0xc0, !PT ;  /* 0x000003fc07077812 */ /* 0x000fca00078ec0ff */
[----:B------:R1:W-:Y:S02]  /*05f0*/  ATOMS.POPC.INC.32 RZ, [R7+UR4] ;  /* 0x0000000007ff7f8c */ /* 0x0003e4000d800004 */
.L_x_51:
[----:B0-----:R-:W-:Y:S05]  /*0600*/  BSYNC.RECONVERGENT B0 ;  /* 0x0000000000007941 */ /* 0x001fea0003800200 */
.L_x_50:
[----:B------:R-:W-:Y:S06]  /*0610*/  BAR.SYNC.DEFER_BLOCKING 0x0 ;  /* 0x0000000000007b1d */ /* 0x000fec0000010000 */
[----:B------:R-:W-:Y:S05]  /*0620*/  @P1 EXIT ;  /* 0x000000000000194d */ /* 0x000fea0003800000 */
[----:B------:R-:W0:Y:S01]  /*0630*/  I2F.U32.RP R8, R3 ;  /* 0x0000000300087306 */ /* 0x000e220000209000 */
[----:B------:R-:W-:Y:S01]  /*0640*/  IMAD.IADD R2, R0, 0x1, R3 ;  /* 0x0000000100027824 */ /* 0x000fe200078e0203 */
[----:B------:R-:W-:Y:S01]  /*0650*/  ISETP.NE.U32.AND P2, PT, R3, RZ, PT ;  /* 0x000000ff0300720c */ /* 0x000fe20003f45070 */
[----:B------:R-:W-:Y:S03]  /*0660*/  BSSY.RECONVERGENT B0, `(.L_x_52) ;  /* 0x0000032000007945 */ /* 0x000fe60003800200 */
[C---:B------:R-:W-:Y:S02]  /*0670*/  ISETP.GE.U32.AND P0, PT, R2.reuse, 0x100, PT ;  /* 0x000001000200780c */ /* 0x040fe40003f06070 */
[----:B-1----:R-:W-:Y:S01]  /*0680*/  VIMNMX.U32 R7, PT, PT, R2, 0x100, !PT ;  /* 0x0000010002077848 */ /* 0x002fe20007fe0000 */
[----:B0-----:R-:W0:Y:S02]  /*0690*/  MUFU.RCP R8, R8 ;  /* 0x0000000800087308 */ /* 0x001e240000001000 */
[----:B0-----:R-:W-:-:S06]  /*06a0*/  IADD3 R4, PT, PT, R8, 0xffffffe, RZ ;  /* 0x0ffffffe08047810 */ /* 0x001fcc0007ffe0ff */
[----:B------:R0:W1:Y:S02]  /*06b0*/  F2I.FTZ.U32.TRUNC.NTZ R5, R4 ;  /* 0x0000000400057305 */ /* 0x000064000021f000 */
[----:B0-----:R-:W-:Y:S02]  /*06c0*/  IMAD.MOV.U32 R4, RZ, RZ, RZ ;  /* 0x000000ffff047224 */ /* 0x001fe400078e00ff */
[----:B-1----:R-:W-:-:S04]  /*06d0*/  IMAD.MOV R6, RZ, RZ, -R5 ;  /* 0x000000ffff067224 */ /* 0x002fc800078e0a05 */
[----:B------:R-:W-:Y:S01]  /*06e0*/  IMAD R9, R6, R3, RZ ;  /* 0x0000000306097224 */ /* 0x000fe200078e02ff */
[----:B------:R-:W-:-:S03]  /*06f0*/  SEL R6, RZ, 0x1, P0 ;  /* 0x00000001ff067807 */ /* 0x000fc60000000000 */
[----:B------:R-:W-:Y:S01]  /*0700*/  IMAD.HI.U32 R5, R5, R9, R4 ;  /* 0x0000000905057227 */ /* 0x000fe200078e0004 */
[----:B------:R-:W-:-:S05]  /*0710*/  IADD3 R2, PT, PT, R7, -R2, -R6 ;  /* 0x8000000207027210 */ /* 0x000fca0007ffe806 */
        /* <DEDUP_REMOVED lines=10> */
[----:B------:R-:W-:-:S04]  /*07c0*/  LOP3.LUT R2, R11, 0x3, RZ, 0xc0, !PT ;  /* 0x000000030b027812 */ /* 0x000fc800078ec0ff */
[----:B------:R-:W-:-:S13]  /*07d0*/  ISETP.NE.AND P0, PT, R2, 0x3, PT ;  /* 0x000000030200780c */ /* 0x000fda0003f05270 */
[----:B------:R-:W-:Y:S05]  /*07e0*/  @!P0 BRA `(.L_x_53) ;  /* 0x0000000000648947 */ /* 0x000fea0003800000 */
[----:B------:R-:W0:Y:S01]  /*07f0*/  S2UR UR5, SR_CgaCtaId ;  /* 0x00000000000579c3 */ /* 0x000e220000008800 */
[----:B------:R-:W1:Y:S01]  /*0800*/  LDCU.64 UR8, c[0x0][0x380] ;  /* 0x00007000ff0877ac */ /* 0x000e620008000a00 */
[----:B------:R-:W-:Y:S01]  /*0810*/  VIADD R2, R11, 0x1 ;  /* 0x000000010b027836 */ /* 0x000fe20000000000 */
[----:B------:R-:W-:-:S04]  /*0820*/  UMOV UR4, 0x400 ;  /* 0x0000040000047882 */ /* 0x000fc80000000000 */
[----:B------:R-:W-:-:S04]  /*0830*/  LOP3.LUT R2, R2, 0x3, RZ, 0xc0, !PT ;  /* 0x0000000302027812 */ /* 0x000fc800078ec0ff */
[----:B------:R-:W-:Y:S02]  /*0840*/  IADD3 R9, PT, PT, -R2, RZ, RZ ;  /* 0x000000ff02097210 */ /* 0x000fe40007ffe1ff */
[----:B-1----:R-:W-:-:S04]  /*0850*/  LEA R10, P0, R0, UR8, 0x2 ;  /* 0x00000008000a7c11 */ /* 0x002fc8000f8010ff */
[----:B------:R-:W-:Y:S01]  /*0860*/  LEA.HI.X R7, R0, UR9, RZ, 0x2, P0 ;  /* 0x0000000900077c11 */ /* 0x000fe200080f14ff */
[----:B0-----:R-:W-:-:S06]  /*0870*/  ULEA UR4, UR5, UR4, 0x18 ;  /* 0x0000000405047291 */ /* 0x001fcc000f8ec0ff */
[----:B------:R-:W-:Y:S01]  /*0880*/  LEA R8, R0, UR4, 0x2 ;  /* 0x0000000400087c11 */ /* 0x000fe2000f8e10ff */
[----:B------:R-:W-:-:S07]  /*0890*/  IMAD R0, R2, R3, R0 ;  /* 0x0000000302007224 */ /* 0x000fce00078e0200 */
.L_x_56:
[----:B------:R-:W0:Y:S01]  /*08a0*/  LDS R13, [R8] ;  /* 0x00000000080d7984 */ /* 0x000e220000000800 */
[----:B------:R-:W-:Y:S01]  /*08b0*/  IMAD.MOV.U32 R6, RZ, RZ, R10 ;  /* 0x000000ffff067224 */ /* 0x000fe200078e000a */
[----:B------:R-:W-:Y:S01]  /*08c0*/  BSSY.RECONVERGENT B1, `(.L_x_54) ;  /* 0x0000008000017945 */ /* 0x000fe20003800200 */
[----:B------:R-:W-:Y:S02]  /*08d0*/  VIADD R9, R9, 0x1 ;  /* 0x0000000109097836 */ /* 0x000fe40000000000 */
[----:B------:R-:W-:-:S03]  /*08e0*/  IMAD.WIDE.U32 R4, R3, 0x4, R6 ;  /* 0x0000000403047825 */ /* 0x000fc600078e0006 */
[----:B------:R-:W-:Y:S01]  /*08f0*/  ISETP.NE.AND P1, PT, R9, RZ, PT ;  /* 0x000000ff0900720c */ /* 0x000fe20003f25270 */
[----:B------:R-:W-:Y:S01]  /*0900*/  IMAD.MOV.U32 R10, RZ, RZ, R4 ;  /* 0x000000ffff0a7224 */ /* 0x000fe200078e0004 */
[----:B0-----:R-:W-:-:S13]  /*0910*/  ISETP.NE.AND P0, PT, R13, RZ, PT ;  /* 0x000000ff0d00720c */ /* 0x001fda0003f05270 */
[----:B------:R-:W-:Y:S05]  /*0920*/  @!P0 BRA `(.L_x_55) ;  /* 0x0000000000048947 */ /* 0x000fea0003800000 */
[----:B------:R0:W-:Y:S02]  /*0930*/  REDG.E.ADD.STRONG.GPU desc[UR6][R6.64], R13 ;  /* 0x0000000d0600798e */ /* 0x0001e4000c12e106 */
.L_x_55:
[----:B------:R-:W-:Y:S05]  /*0940*/  BSYNC.RECONVERGENT B1 ;  /* 0x0000000000017941 */ /* 0x000fea0003800200 */
.L_x_54:
[----:B0-----:R-:W-:Y:S01]  /*0950*/  IMAD.MOV.U32 R7, RZ, RZ, R5 ;  /* 0x000000ffff077224 */ /* 0x001fe200078e0005 */
[----:B------:R-:W-:Y:S01]  /*0960*/  LEA R8, R3, R8, 0x2 ;  /* 0x0000000803087211 */ /* 0x000fe200078e10ff */
[----:B------:R-:W-:Y:S06]  /*0970*/  @P1 BRA `(.L_x_56) ;  /* 0xfffffffc00c81947 */ /* 0x000fec000383ffff */
.L_x_53:
[----:B------:R-:W-:Y:S05]  /*0980*/  BSYNC.RECONVERGENT B0 ;  /* 0x0000000000007941 */ /* 0x000fea0003800200 */
.L_x_52:
[----:B------:R-:W-:-:S13]  /*0990*/  ISETP.GE.U32.AND P0, PT, R11, 0x3, PT ;  /* 0x000000030b00780c */ /* 0x000fda0003f06070 */
[----:B------:R-:W-:Y:S05]  /*09a0*/  @!P0 EXIT ;  /* 0x000000000000894d */ /* 0x000fea0003800000 */
[----:B------:R-:W0:Y:S01]  /*09b0*/  S2UR UR5, SR_CgaCtaId ;  /* 0x00000000000579c3 */ /* 0x000e220000008800 */
[----:B------:R-:W-:Y:S01]  /*09c0*/  UMOV UR4, 0x400 ;  /* 0x0000040000047882 */ /* 0x000fe20000000000 */
[C-C-:B------:R-:W-:Y:S02]  /*09d0*/  IMAD R2, R3.reuse, 0x2, R0.reuse ;  /* 0x0000000203027824 */ /* 0x140fe400078e0200 */
[----:B------:R-:W-:Y:S02]  /*09e0*/  IMAD R8, R3, 0x3, R0 ;  /* 0x0000000303087824 */ /* 0x000fe400078e0200 */
[----:B------:R-:W-:Y:S02]  /*09f0*/  IMAD.IADD R9, R0, 0x1, R3 ;  /* 0x0000000100097824 */ /* 0x000fe400078e0203 */
[----:B------:R-:W1:Y:S01]  /*0a00*/  LDC.64 R4, c[0x0][0x380] ;  /* 0x0000e000ff047b82 */ /* 0x000e620000000a00 */
[----:B0-----:R-:W-:-:S06]  /*0a10*/  ULEA UR4, UR5, UR4, 0x18 ;  /* 0x0000000405047291 */ /* 0x001fcc000f8ec0ff */
[----:B------:R-:W-:-:S07]  /*0a20*/  LEA R10, R0, UR4, 0x2 ;  /* 0x00000004000a7c11 */ /* 0x000fce000f8e10ff */
.L_x_65:
[----:B0-----:R-:W0:Y:S01]  /*0a30*/  LDS R13, [R10] ;  /* 0x000000000a0d7984 */ /* 0x001e220000000800 */
[C-C-:B----4-:R-:W-:Y:S01]  /*0a40*/  IMAD R11, R3.reuse, 0xc, R10.reuse ;  /* 0x0000000c030b7824 */ /* 0x150fe200078e020a */
[----:B------:R-:W-:Y:S01]  /*0a50*/  BSSY.RECONVERGENT B0, `(.L_x_57) ;  /* 0x000000d000007945 */ /* 0x000fe20003800200 */
[C-C-:B--23--:R-:W-:Y:S02]  /*0a60*/  IMAD R6, R3.reuse, 0x4, R10.reuse ;  /* 0x0000000403067824 */ /* 0x14cfe400078e020a */
[----:B------:R-:W-:Y:S02]  /*0a70*/  IMAD R7, R3, 0x8, R10 ;  /* 0x0000000803077824 */ /* 0x000fe400078e020a */
[----:B------:R-:W2:Y:S04]  /*0a80*/  LDS R11, [R11] ;  /* 0x000000000b0b7984 */ /* 0x000ea80000000800 */
[----:B------:R-:W3:Y:S04]  /*0a90*/  LDS R15, [R6] ;  /* 0x00000000060f7984 */ /* 0x000ee80000000800 */
[----:B------:R-:W4:Y:S01]  /*0aa0*/  LDS R17, [R7] ;  /* 0x0000000007117984 */ /* 0x000f220000000800 */
[----:B0-----:R-:W-:-:S02]  /*0ab0*/  ISETP.NE.AND P0, PT, R13, RZ, PT ;  /* 0x000000ff0d00720c */ /* 0x001fc40003f05270 */
[----:B--2---:R-:W-:Y:S02]  /*0ac0*/  ISETP.NE.AND P3, PT, R11, RZ, PT ;  /* 0x000000ff0b00720c */ /* 0x004fe40003f65270 */
[----:B---3--:R-:W-:Y:S02]  /*0ad0*/  ISETP.NE.AND P1, PT, R15, RZ, PT ;  /* 0x000000ff0f00720c */ /* 0x008fe40003f25270 */
[----:B----4-:R-:W-:-:S07]  /*0ae0*/  ISETP.NE.AND P2, PT, R17, RZ, PT ;  /* 0x000000ff1100720c */ /* 0x010fce0003f45270 */
[----:B------:R-:W-:Y:S06]  /*0af0*/  @!P0 BRA `(.L_x_58) ;  /* 0x0000000000088947 */ /* 0x000fec0003800000 */
[----:B-1----:R-:W-:-:S05]  /*0b00*/  IMAD.WIDE.U32 R6, R0, 0x4, R4 ;  /* 0x0000000400067825 */ /* 0x002fca00078e0004 */
[----:B------:R0:W-:Y:S02]  /*0b10*/  REDG.E.ADD.STRONG.GPU desc[UR6][R6.64], R13 ;  /* 0x0000000d0600798e */ /* 0x0001e4000c12e106 */
.L_x_58:
[----:B------:R-:W-:Y:S05]  /*0b20*/  BSYNC.RECONVERGENT B0 ;  /* 0x0000000000007941 */ /* 0x000fea0003800200 */
.L_x_57:
[----:B------:R-:W-:Y:S04]  /*0b30*/  BSSY.RECONVERGENT B0, `(.L_x_59) ;  /* 0x0000004000007945 */ /* 0x000fe80003800200 */
[----:B------:R-:W-:Y:S05]  /*0b40*/  @!P1 BRA `(.L_x_60) ;  /* 0x0000000000089947 */ /* 0x000fea0003800000 */
[----:B01----:R-:W-:-:S05]  /*0b50*/  IMAD.WIDE.U32 R6, R9, 0x4, R4 ;  /* 0x0000000409067825 */ /* 0x003fca00078e0004 */
[----:B------:R2:W-:Y:S02]  /*0b60*/  REDG.E.ADD.STRONG.GPU desc[UR6][R6.64], R15 ;  /* 0x0000000f0600798e */ /* 0x0005e4000c12e106 */
.L_x_60:
[----:B------:R-:W-:Y:S05]  /*0b70*/  BSYNC.RECONVERGENT B0 ;  /* 0x0000000000007941 */ /* 0x000fea0003800200 */
.L_x_59:
[----:B------:R-:W-:Y:S04]  /*0b80*/  BSSY.RECONVERGENT B0, `(.L_x_61) ;  /* 0x0000004000007945 */ /* 0x000fe80003800200 */
[----:B------:R-:W-:Y:S05]  /*0b90*/  @!P2 BRA `(.L_x_62) ;  /* 0x000000000008a947 */ /* 0x000fea0003800000 */
[----:B012---:R-:W-:-:S05]  /*0ba0*/  IMAD.WIDE.U32 R6, R2, 0x4, R4 ;  /* 0x0000000402067825 */ /* 0x007fca00078e0004 */
[----:B------:R3:W-:Y:S02]  /*0bb0*/  REDG.E.ADD.STRONG.GPU desc[UR6][R6.64], R17 ;  /* 0x000000110600798e */ /* 0x0007e4000c12e106 */
.L_x_62:
[----:B------:R-:W-:Y:S05]  /*0bc0*/  BSYNC.RECONVERGENT B0 ;  /* 0x0000000000007941 */ /* 0x000fea0003800200 */
.L_x_61:
[----:B------:R-:W-:Y:S01]  /*0bd0*/  BSSY.RECONVERGENT B0, `(.L_x_63) ;  /* 0x0000005000007945 */ /* 0x000fe20003800200 */
[----:B------:R-:W-:-:S03]  /*0be0*/  IADD3 R0, PT, PT, R3, R0, R3 ;  /* 0x0000000003007210 */ /* 0x000fc60007ffe003 */
[----:B------:R-:W-:Y:S05]  /*0bf0*/  @!P3 BRA `(.L_x_64) ;  /* 0x000000000008b947 */ /* 0x000fea0003800000 */
[----:B0123--:R-:W-:-:S05]  /*0c00*/  IMAD.WIDE.U32 R6, R8, 0x4, R4 ;  /* 0x0000000408067825 */ /* 0x00ffca00078e0004 */
[----:B------:R4:W-:Y:S02]  /*0c10*/  REDG.E.ADD.STRONG.GPU desc[UR6][R6.64], R11 ;  /* 0x0000000b0600798e */ /* 0x0009e4000c12e106 */
.L_x_64:
[----:B------:R-:W-:Y:S05]  /*0c20*/  BSYNC.RECONVERGENT B0 ;  /* 0x0000000000007941 */ /* 0x000fea0003800200 */
.L_x_63:
[C---:B------:R-:W-:Y:S01]  /*0c30*/  IADD3 R0, PT, PT, R3.reuse, R0, R3 ;  /* 0x0000000003007210 */ /* 0x040fe20007ffe003 */
[C---:B------:R-:W-:Y:S01]  /*0c40*/  IMAD R8, R3.reuse, 0x4, R8 ;  /* 0x0000000403087824 */ /* 0x040fe200078e0208 */
[C---:B------:R-:W-:Y:S01]  /*0c50*/  LEA R2, R3.reuse, R2, 0x2 ;  /* 0x0000000203027211 */ /* 0x040fe200078e10ff */
[C---:B------:R-:W-:Y:S01]  /*0c60*/  IMAD R9, R3.reuse, 0x4, R9 ;  /* 0x0000000403097824 */ /* 0x040fe200078e0209 */
[----:B------:R-:W-:Y:S01]  /*0c70*/  ISETP.GE.U32.AND P0, PT, R0, 0x100, PT ;  /* 0x000001000000780c */ /* 0x000fe20003f06070 */
[----:B------:R-:W-:-:S12]  /*0c80*/  IMAD R10, R3, 0x10, R10 ;  /* 0x00000010030a7824 */ /* 0x000fd800078e020a */
[----:B------:R-:W-:Y:S05]  /*0c90*/  @!P0 BRA `(.L_x_65) ;  /* 0xfffffffc00648947 */ /* 0x000fea000383ffff */
[----:B------:R-:W-:Y:S05]  /*0ca0*/  EXIT ;  /* 0x000000000000794d */ /* 0x000fea0003800000 */
.L_x_66:
        /* <DEDUP_REMOVED lines=13> */
.L_x_90:


//--------------------- .text.bitonic_merge_float_kernel --------------------------
	.section	.text.bitonic_merge_float_kernel,"ax",@progbits
	.align	128
        .global         bitonic_merge_float_kernel
        .type           bitonic_merge_float_kernel,@function
        .size           bitonic_merge_float_kernel,(.L_x_91 - bitonic_merge_float_kernel)
        .other          bitonic_merge_float_kernel,@"STO_CUDA_ENTRY STV_DEFAULT"
bitonic_merge_float_kernel:
.text.bitonic_merge_float_kernel:
[----:B------:R-:W-:Y:S01]  /*0000*/  LDC R1, c[0x0][0x37c] ;  /* 0x0000df00ff017b82 */ /* 0x000fe20000000800 */
[----:B------:R-:W0:Y:S07]  /*0010*/  S2R R2, SR_TID.X ;  /* 0x0000000000027919 */ /* 0x000e2e0000002100 */
[----:B------:R-:W0:Y:S01]  /*0020*/  S2UR UR4, SR_CTAID.X ;  /* 0x00000000000479c3 */ /* 0x000e220000002500 */
[----:B------:R-:W1:Y:S01]  /*0030*/  LDCU UR5, c[0x0][0x390] ;  /* 0x00007200ff0577ac */ /* 0x000e620008000800 */
[----:B------:R-:W-:Y:S01]  /*0040*/  IMAD.MOV.U32 R3, RZ, RZ, RZ ;  /* 0x000000ffff037224 */ /* 0x000fe200078e00ff */
[----:B------:R-:W2:Y:S05]  /*0050*/  LDCU.64 UR6, c[0x0][0x388] ;  /* 0x00007100ff0677ac */ /* 0x000eaa0008000a00 */
[----:B------:R-:W0:Y:S02]  /*0060*/  LDC R5, c[0x0][0x360] ;  /* 0x0000d800ff057b82 */ /* 0x000e240000000800 */
[----:B0-----:R-:W-:-:S03]  /*0070*/  IMAD.WIDE.U32 R2, R5, UR4, R2 ;  /* 0x0000000405027c25 */ /* 0x001fc6000f8e0002 */
[----:B-1----:R-:W-:-:S04]  /*0080*/  LOP3.LUT R7, R2, UR5, RZ, 0x3c, !PT ;  /* 0x0000000502077c12 */ /* 0x002fc8000f8e3cff */
[C---:B--2---:R-:W-:Y:S02]  /*0090*/  ISETP.GE.U32.AND P1, PT, R7.reuse, UR6, PT ;  /* 0x0000000607007c0c */ /* 0x044fe4000bf26070 */
[----:B------:R-:W-:Y:S02]  /*00a0*/  ISETP.LE.U32.AND P0, PT, R7, R2, PT ;  /* 0x000000020700720c */ /* 0x000fe40003f03070 */
[----:B------:R-:W-:-:S04]  /*00b0*/  ISETP.GE.U32.AND.EX P1, PT, R3, UR7, PT, P1 ;  /* 0x0000000703007c0c */ /* 0x000fc8000bf26110 */
[----:B------:R-:W-:-:S13]  /*00c0*/  ISETP.LE.U32.OR.EX P0, PT, R3, R3, P1, P0 ;  /* 0x000000030300720c */ /* 0x000fda0000f03500 */
[----:B------:R-:W-:Y:S05]  /*00d0*/  @P0 EXIT ;  /* 0x000000000000094d */ /* 0x000fea0003800000 */
[----:B------:R-:W0:Y:S01]  /*00e0*/  LDCU.64 UR6, c[0x0][0x380] ;  /* 0x00007000ff0677ac */ /* 0x000e220008000a00 */
[----:B------:R-:W1:Y:S01]  /*00f0*/  LDC.U8 R10, c[0x0][0x398] ;  /* 0x0000e600ff0a7b82 */ /* 0x000e620000000000 */
[----:B------:R-:W2:Y:S01]  /*0100*/  LDCU.64 UR4, c[0x0][0x358] ;  /* 0x00006b00ff0477ac */ /* 0x000ea20008000a00 */
[C---:B0-----:R-:W-:Y:S02]  /*0110*/  LEA R4, P0, R2.reuse, UR6, 0x2 ;  /* 0x0000000602047c11 */ /* 0x041fe4000f8010ff */
[C---:B------:R-:W-:Y:S01]  /*0120*/  LEA R6, P1, R7.reuse, UR6, 0x2 ;  /* 0x0000000607067c11 */ /* 0x040fe2000f8210ff */
[----:B------:R-:W0:Y:S01]  /*0130*/  LDCU UR6, c[0x0][0x394] ;  /* 0x00007280ff0677ac */ /* 0x000e220008000800 */
[--C-:B------:R-:W-:Y:S02]  /*0140*/  LEA.HI.X R5, R2, UR7, R3.reuse, 0x2, P0 ;  /* 0x0000000702057c11 */ /* 0x100fe400080f1403 */
[----:B------:R-:W-:-:S03]  /*0150*/  LEA.HI.X R7, R7, UR7, R3, 0x2, P1 ;  /* 0x0000000707077c11 */ /* 0x000fc600088f1403 */
[----:B--2---:R-:W2:Y:S04]  /*0160*/  LDG.E R9, desc[UR4][R4.64] ;  /* 0x0000000404097981 */ /* 0x004ea8000c1e1900 */
[----:B------:R-:W2:Y:S01]  /*0170*/  LDG.E R8, desc[UR4][R6.64] ;  /* 0x0000000406087981 */ /* 0x000ea2000c1e1900 */
[C---:B-1----:R-:W-:Y:S02]  /*0180*/  PRMT R0, R10.reuse, 0x8880, RZ ;  /* 0x000088800a007816 */ /* 0x042fe400000000ff */
[----:B------:R-:W-:Y:S02]  /*0190*/  PRMT R10, R10, 0x8880, RZ ;  /* 0x000088800a0a7816 */ /* 0x000fe400000000ff */
[----:B------:R-:W-:Y:S02]  /*01a0*/  ISETP.NE.AND P1, PT, R0, RZ, PT ;  /* 0x000000ff0000720c */ /* 0x000fe40003f25270 */
[----:B------:R-:W-:-:S02]  /*01b0*/  PRMT R0, R10, 0x7710, RZ ;  /* 0x000077100a007816 */ /* 0x000fc400000000ff */
[----:B0-----:R-:W-:-:S04]  /*01c0*/  LOP3.LUT P0, RZ, R2, UR6, RZ, 0xc0, !PT ;  /* 0x0000000602ff7c12 */ /* 0x001fc8000f80c0ff */
[----:B------:R-:W-:-:S13]  /*01d0*/  LOP3.LUT P0, RZ, R3, RZ, RZ, 0xc0, P0 ;  /* 0x000000ff03ff7212 */ /* 0x000fda000000c0ff */
[----:B------:R-:W-:-:S04]  /*01e0*/  @P0 SEL R0, RZ, 0x1, P1 ;  /* 0x00000001ff000807 */ /* 0x000fc80000800000 */
[----:B------:R-:W-:Y:S02]  /*01f0*/  PRMT R3, R0, 0x9910, RZ ;  /* 0x0000991000037816 */ /* 0x000fe400000000ff */
[----:B--2---:R-:W-:-:S04]  /*0200*/  FSETP.GT.AND P0, PT, R9, R8, PT ;  /* 0x000000080900720b */ /* 0x004fc80003f04000 */
[----:B------:R-:W-:-:S04]  /*0210*/  SEL R0, RZ, 0x1, !P0 ;  /* 0x00000001ff007807 */ /* 0x000fc80004000000 */
[----:B------:R-:W-:-:S13]  /*0220*/  ISETP.NE.AND P0, PT, R0, R3, PT ;  /* 0x000000030000720c */ /* 0x000fda0003f05270 */
[----:B------:R-:W-:Y:S05]  /*0230*/  @P0 EXIT ;  /* 0x000000000000094d */ /* 0x000fea0003800000 */
[----:B------:R-:W-:Y:S04]  /*0240*/  STG.E desc[UR4][R4.64], R8 ;  /* 0x0000000804007986 */ /* 0x000fe8000c101904 */
[----:B------:R-:W-:Y:S01]  /*0250*/  STG.E desc[UR4][R6.64], R9 ;  /* 0x0000000906007986 */ /* 0x000fe2000c101904 */
[----:B------:R-:W-:Y:S05]  /*0260*/  EXIT ;  /* 0x000000000000794d */ /* 0x000fea0003800000 */
.L_x_67:
        /* <DEDUP_REMOVED lines=9> */
.L_x_91:


//--------------------- .text.bitonic_sort_kv_float_kernel --------------------------
	.section	.text.bitonic_sort_kv_float_kernel,"ax",@progbits
	.align	128
        .global         bitonic_sort_kv_float_kernel
        .type           bitonic_sort_kv_float_kernel,@function
        .size           bitonic_sort_kv_float_kernel,(.L_x_92 - bitonic_sort_kv_float_kernel)
        .other          bitonic_sort_kv_float_kernel,@"STO_CUDA_ENTRY STV_DEFAULT"
bitonic_sort_kv_float_kernel:
.text.bitonic_sort_kv_float_kernel:
[----:B------:R-:W-:Y:S08]  /*0000*/  LDC R1, c[0x0][0x37c] ;  /* 0x0000df00ff017b82 */ /* 0x000ff00000000800 */
[----:B------:R-:W0:Y:S01]  /*0010*/  LDC R0, c[0x0][0x360] ;  /* 0x0000d800ff007b82 */ /* 0x000e220000000800 */
[----:B------:R-:W1:Y:S01]  /*0020*/  S2R R13, SR_TID.X ;  /* 0x00000000000d7919 */ /* 0x000e620000002100 */
[----:B------:R-:W2:Y:S01]  /*0030*/  LDCU.64 UR6, c[0x0][0x380] ;  /* 0x00007000ff0677ac */ /* 0x000ea20008000a00 */
[----:B------:R-:W-:Y:S01]  /*0040*/  IMAD.MOV.U32 R18, RZ, RZ, 0x7f7fffff ;  /* 0x7f7fffffff127424 */ /* 0x000fe200078e00ff */
[----:B------:R-:W3:Y:S04]  /*0050*/  LDCU.64 UR4, c[0x0][0x390] ;  /* 0x00007200ff0477ac */ /* 0x000ee80008000a00 */
[----:B------:R-:W4:Y:S01]  /*0060*/  S2UR UR9, SR_CTAID.X ;  /* 0x00000000000979c3 */ /* 0x000f220000002500 */
[----:B------:R-:W5:Y:S01]  /*0070*/  LDCU.64 UR12, c[0x0][0x388] ;  /* 0x00007100ff0c77ac */ /* 0x000f620008000a00 */
[----:B------:R-:W5:Y:S01]  /*0080*/  LDCU.64 UR10, c[0x0][0x358] ;  /* 0x00006b00ff0a77ac */ /* 0x000f620008000a00 */
[----:B------:R-:W-:-:S05]  /*0090*/  IMAD.MOV.U32 R20, RZ, RZ, 0x7f7fffff ;  /* 0x7f7fffffff147424 */ /* 0x000fca00078e00ff */
[----:B------:R-:W5:Y:S01]  /*00a0*/  LDC.U8 R24, c[0x0][0x398] ;  /* 0x0000e600ff187b82 */ /* 0x000f620000000000 */
[----:B0-----:R-:W-:-:S04]  /*00b0*/  IMAD.SHL.U32 R12, R0, 0x2, RZ ;  /* 0x00000002000c7824 */ /* 0x001fc800078e00ff */
[----:B----4-:R-:W-:-:S05]  /*00c0*/  IMAD R2, R12, UR9, RZ ;  /* 0x000000090c027c24 */ /* 0x010fca000f8e02ff */
[----:B-1----:R-:W-:-:S04]  /*00d0*/  IADD3 R15, P1, PT, R2, R13, RZ ;  /* 0x0000000d020f7210 */ /* 0x002fc80007f3e0ff */
[----:B------:R-:W-:Y:S01]  /*00e0*/  IADD3 R22, P3, PT, R0, R15, RZ ;  /* 0x0000000f00167210 */ /* 0x000fe20007f7e0ff */
[----:B------:R-:W-:Y:S01]  /*00f0*/  IMAD.X R14, RZ, RZ, RZ, P1 ;  /* 0x000000ffff0e7224 */ /* 0x000fe200008e06ff */
[C---:B---3--:R-:W-:Y:S01]  /*0100*/  ISETP.GE.U32.AND P0, PT, R15.reuse, UR4, PT ;  /* 0x000000040f007c0c */ /* 0x048fe2000bf06070 */
[C---:B------:R-:W-:Y:S02]  /*0110*/  IMAD.SHL.U32 R4, R15.reuse, 0x4, RZ ;  /* 0x000000040f047824 */ /* 0x040fe400078e00ff */
[--C-:B------:R-:W-:Y:S01]  /*0120*/  IMAD.X R23, RZ, RZ, R14.reuse, P3 ;  /* 0x000000ffff177224 */ /* 0x100fe200018e060e */
[----:B------:R-:W-:Y:S02]  /*0130*/  SHF.L.U64.HI R2, R15, 0x2, R14 ;  /* 0x000000020f027819 */ /* 0x000fe4000001020e */
[----:B--2---:R-:W-:Y:S01]  /*0140*/  IADD3 R6, P1, PT, R4, UR6, RZ ;  /* 0x0000000604067c10 */ /* 0x004fe2000ff3e0ff */
[----:B------:R-:W-:Y:S01]  /*0150*/  IMAD.SHL.U32 R3, R0, 0x4, RZ ;  /* 0x0000000400037824 */ /* 0x000fe200078e00ff */
[----:B-----5:R-:W-:-:S02]  /*0160*/  IADD3 R4, P2, PT, R4, UR12, RZ ;  /* 0x0000000c04047c10 */ /* 0x020fc4000ff5e0ff */
[----:B------:R-:W-:Y:S02]  /*0170*/  IADD3.X R7, PT, PT, R2, UR7, RZ, P1, !PT ;  /* 0x0000000702077c10 */ /* 0x000fe40008ffe4ff */
[----:B------:R-:W-:Y:S02]  /*0180*/  ISETP.GE.U32.AND P1, PT, R22, UR4, PT ;  /* 0x0000000416007c0c */ /* 0x000fe4000bf26070 */
[----:B------:R-:W-:Y:S02]  /*0190*/  ISETP.GE.U32.AND.EX P0, PT, R14, UR5, PT, P0 ;  /* 0x000000050e007c0c */ /* 0x000fe4000bf06100 */
[----:B------:R-:W-:Y:S02]  /*01a0*/  ISETP.GE.U32.AND.EX P1, PT, R23, UR5, PT, P1 ;  /* 0x0000000517007c0c */ /* 0x000fe4000bf26110 */
[----:B------:R-:W-:Y:S02]  /*01b0*/  IADD3.X R5, PT, PT, R2, UR13, RZ, P2, !PT ;  /* 0x0000000d02057c10 */ /* 0x000fe400097fe4ff */
[----:B------:R-:W-:-:S02]  /*01c0*/  SHF.R.U32.HI R9, RZ, 0x1e, R0 ;  /* 0x0000001eff097819 */ /* 0x000fc40000011600 */
[C---:B------:R-:W-:Y:S02]  /*01d0*/  IADD3 R10, P2, PT, R3.reuse, R6, RZ ;  /* 0x00000006030a7210 */ /* 0x040fe40007f5e0ff */
[----:B------:R-:W-:Y:S01]  /*01e0*/  IADD3 R2, P3, PT, R3, R4, RZ ;  /* 0x0000000403027210 */ /* 0x000fe20007f7e0ff */
[----:B------:R-:W-:Y:S02]  /*01f0*/  IMAD.MOV.U32 R19, RZ, RZ, RZ ;  /* 0x000000ffff137224 */ /* 0x000fe400078e00ff */
[C---:B------:R-:W-:Y:S01]  /*0200*/  IMAD.X R11, R9.reuse, 0x1, R7, P2 ;  /* 0x00000001090b7824 */ /* 0x040fe200010e0607 */
[----:B------:R-:W2:Y:S01]  /*0210*/  @!P0 LDG.E R18, desc[UR10][R6.64] ;  /* 0x0000000a06128981 */ /* 0x000ea2000c1e1900 */
[----:B------:R-:W-:Y:S02]  /*0220*/  IMAD.MOV.U32 R21, RZ, RZ, RZ ;  /* 0x000000ffff157224 */ /* 0x000fe400078e00ff */
[----:B------:R-:W-:Y:S01]  /*0230*/  IMAD.X R3, R9, 0x1, R5, P3 ;  /* 0x0000000109037824 */ /* 0x000fe200018e0605 */
[----:B------:R0:W3:Y:S04]  /*0240*/  @!P1 LDG.E R20, desc[UR10][R10.64] ;  /* 0x0000000a0a149981 */ /* 0x0000e8000c1e1900 */
[----:B------:R-:W4:Y:S04]  /*0250*/  @!P0 LDG.E R19, desc[UR10][R4.64] ;  /* 0x0000000a04138981 */ /* 0x000f28000c1e1900 */
[----:B------:R-:W5:Y:S01]  /*0260*/  @!P1 LDG.E R21, desc[UR10][R2.64] ;  /* 0x0000000a02159981 */ /* 0x000f62000c1e1900 */
[----:B------:R-:W1:Y:S01]  /*0270*/  S2UR UR5, SR_CgaCtaId ;  /* 0x00000000000579c3 */ /* 0x000e620000008800 */
[----:B------:R-:W-:-:S02]  /*0280*/  UMOV UR4, 0x400 ;  /* 0x0000040000047882 */ /* 0x000fc40000000000 */
[----:B-1----:R-:W-:-:S06]  /*0290*/  ULEA UR4, UR5, UR4, 0x18 ;  /* 0x0000000405047291 */ /* 0x002fcc000f8ec0ff */
[----:B------:R-:W-:-:S05]  /*02a0*/  LEA R17, R13, UR4, 0x2 ;  /* 0x000000040d117c11 */ /* 0x000fca000f8e10ff */
[C-C-:B------:R-:W-:Y:S02]  /*02b0*/  IMAD R9, R0.reuse, 0x4, R17.reuse ;  /* 0x0000000400097824 */ /* 0x140fe400078e0211 */
[C---:B------:R-:W-:Y:S02]  /*02c0*/  IMAD R16, R0.reuse, 0x8, R17 ;  /* 0x0000000800107824 */ /* 0x040fe400078e0211 */
[----:B------:R-:W-:Y:S01]  /*02d0*/  IMAD R8, R0, 0x8, R9 ;  /* 0x0000000800087824 */ /* 0x000fe200078e0209 */
[----:B0-----:R-:W-:Y:S01]  /*02e0*/  PRMT R11, R24, 0x8880, RZ ;  /* 0x00008880180b7816 */ /* 0x001fe200000000ff */
[----:B------:R-:W-:-:S03]  /*02f0*/  IMAD.IADD R10, R0, 0x1, R13 ;  /* 0x00000001000a7824 */ /* 0x000fc600078e020d */
[----:B------:R-:W-:Y:S01]  /*0300*/  PRMT R11, R11, 0x7710, RZ ;  /* 0x000077100b0b7816 */ /* 0x000fe200000000ff */
[----:B------:R-:W-:Y:S01]  /*0310*/  UMOV UR4, 0x2 ;  /* 0x0000000200047882 */ /* 0x000fe20000000000 */
[----:B--2---:R0:W-:Y:S04]  /*0320*/  STS [R17], R18 ;  /* 0x0000001211007388 */ /* 0x0041e80000000800 */
[----:B---3--:R0:W-:Y:S04]  /*0330*/  STS [R9], R20 ;  /* 0x0000001409007388 */ /* 0x0081e80000000800 */
[----:B----4-:R0:W-:Y:S04]  /*0340*/  STS [R16], R19 ;  /* 0x0000001310007388 */ /* 0x0101e80000000800 */
[----:B-----5:R0:W-:Y:S01]  /*0350*/  STS [R8], R21 ;  /* 0x0000001508007388 */ /* 0x0201e20000000800 */
[----:B------:R-:W-:Y:S06]  /*0360*/  BAR.SYNC.DEFER_BLOCKING 0x0 ;  /* 0x0000000000007b1d */ /* 0x000fec0000010000 */
.L_x_74:
[----:B------:R-:W-:-:S09]  /*0370*/  UISETP.NE.AND UP0, UPT, UR4, URZ, UPT ;  /* 0x000000ff0400728c */ /* 0x000fd2000bf05270 */
[----:B0-----:R-:W-:Y:S05]  /*0380*/  BRA.U !UP0, `(.L_x_68) ;  /* 0x0000000108f07547 */ /* 0x001fea000b800000 */
[----:B------:R-:W1:Y:S01]  /*0390*/  LDCU.U8 UR5, c[0x0][0x398] ;  /* 0x00007300ff0577ac */ /* 0x000e620008000000 */
[----:B------:R-:W-:Y:S02]  /*03a0*/  LOP3.LUT P0, RZ, R13, UR4, RZ, 0xc0, !PT ;  /* 0x000000040dff7c12 */ /* 0x000fe4000f80c0ff */
[----:B------:R-:W-:Y:S01]  /*03b0*/  LOP3.LUT P1, RZ, R10, UR4, RZ, 0xc0, !PT ;  /* 0x000000040aff7c12 */ /* 0x000fe2000f82c0ff */
[----:B-1----:R-:W-:-:S04]  /*03c0*/  UPRMT UR5, UR5, 0x8880, URZ ;  /* 0x0000888005057896 */ /* 0x002fc800080000ff */
[----:B------:R-:W-:-:S04]  /*03d0*/  UISETP.NE.AND UP0, UPT, UR5, URZ, UPT ;  /* 0x000000ff0500728c */ /* 0x000fc8000bf05270 */
[----:B------:R-:W-:-:S06]  /*03e0*/  USEL UR5, URZ, 0x1, UP0 ;  /* 0x00000001ff057887 */ /* 0x000fcc0008000000 */
[C---:B0-----:R-:W-:Y:S02]  /*03f0*/  SEL R18, R11.reuse, UR5, !P0 ;  /* 0x000000050b127c07 */ /* 0x041fe4000c000000 */
[----:B------:R-:W-:Y:S01]  /*0400*/  SEL R19, R11, UR5, !P1 ;  /* 0x000000050b137c07 */ /* 0x000fe2000c800000 */
[----:B------:R-:W-:Y:S01]  /*0410*/  UMOV UR5, UR4 ;  /* 0x0000000400057c82 */ /* 0x000fe20008000000 */
[----:B------:R-:W-:Y:S02]  /*0420*/  PRMT R18, R18, 0x9910, RZ ;  /* 0x0000991012127816 */ /* 0x000fe400000000ff */
[----:B------:R-:W-:-:S07]  /*0430*/  PRMT R19, R19, 0x9910, RZ ;  /* 0x0000991013137816 */ /* 0x000fce00000000ff */
.L_x_73:
[----:B------:R-:W-:Y:S01]  /*0440*/  UMOV UR6, UR5 ;  /* 0x0000000500067c82 */ /* 0x000fe20008000000 */
[----:B------:R-:W-:Y:S01]  /*0450*/  USHF.R.U32.HI UR5, URZ, 0x1, UR5 ;  /* 0x00000001ff057899 */ /* 0x000fe20008011605 */
[----:B------:R-:W-:Y:S05]  /*0460*/  BSSY.RECONVERGENT B0, `(.L_x_69) ;  /* 0x0000014000007945 */ /* 0x000fea0003800200 */
[----:B------:R-:W-:-:S04]  /*0470*/  LOP3.LUT R20, R13, UR5, RZ, 0x3c, !PT ;  /* 0x000000050d147c12 */ /* 0x000fc8000f8e3cff */
[----:B------:R-:W-:-:S13]  /*0480*/  ISETP.GT.U32.AND P0, PT, R20, R13, PT ;  /* 0x0000000d1400720c */ /* 0x000fda0003f04070 */
[----:B0-----:R-:W-:Y:S05]  /*0490*/  @!P0 BRA `(.L_x_70) ;  /* 0x0000000000408947 */ /* 0x001fea0003800000 */
[----:B------:R-:W0:Y:S01]  /*04a0*/  S2UR UR8, SR_CgaCtaId ;  /* 0x00000000000879c3 */ /* 0x000e220000008800 */
[----:B------:R-:W-:Y:S02]  /*04b0*/  UMOV UR7, 0x400 ;  /* 0x0000040000077882 */ /* 0x000fe40000000000 */
[----:B0-----:R-:W-:-:S06]  /*04c0*/  ULEA UR7, UR8, UR7, 0x18 ;  /* 0x0000000708077291 */ /* 0x001fcc000f8ec0ff */
        /* <DEDUP_REMOVED lines=13> */
.L_x_70:
[----:B------:R-:W-:Y:S05]  /*05a0*/  BSYNC.RECONVERGENT B0 ;  /* 0x0000000000007941 */ /* 0x000fea0003800200 */
.L_x_69:
[----:B0-----:R-:W-:Y:S01]  /*05b0*/  LOP3.LUT R21, R10, UR5, RZ, 0x3c, !PT ;  /* 0x000000050a157c12 */ /* 0x001fe2000f8e3cff */
[----:B------:R-:W-:Y:S03]  /*05c0*/  BAR.SYNC.DEFER_BLOCKING 0x0 ;  /* 0x0000000000007b1d */ /* 0x000fe60000010000 */
[----:B------:R-:W-:-:S03]  /*05d0*/  ISETP.GE.U32.AND P0, PT, R21, R12, PT ;  /* 0x0000000c1500720c */ /* 0x000fc60003f06070 */
[----:B------:R-:W-:Y:S01]  /*05e0*/  BSSY.RECONVERGENT B0, `(.L_x_71) ;  /* 0x0000013000007945 */ /* 0x000fe20003800200 */
[----:B------:R-:W-:-:S13]  /*05f0*/  ISETP.LE.U32.OR P0, PT, R21, R10, P0 ;  /* 0x0000000a1500720c */ /* 0x000fda0000703470 */
[----:B------:R-:W-:Y:S05]  /*0600*/  @P0 BRA `(.L_x_72) ;  /* 0x0000000000400947 */ /* 0x000fea0003800000 */
[----:B------:R-:W0:Y:S01]  /*0610*/  S2UR UR8, SR_CgaCtaId ;  /* 0x00000000000879c3 */ /* 0x000e220000008800 */
[----:B------:R-:W-:Y:S01]  /*0620*/  UMOV UR7, 0x400 ;  /* 0x0000040000077882 */ /* 0x000fe20000000000 */
[----:B------:R-:W-:Y:S01]  /*0630*/  LDS R20, [R9] ;  /* 0x0000000009147984 */ /* 0x000fe20000000800 */
[----:B0-----:R-:W-:-:S06]  /*0640*/  ULEA UR7, UR8, UR7, 0x18 ;  /* 0x0000000708077291 */ /* 0x001fcc000f8ec0ff */
[----:B------:R-:W-:-:S05]  /*0650*/  LEA R27, R21, UR7, 0x2 ;  /* 0x00000007151b7c11 */ /* 0x000fca000f8e10ff */
        /* <DEDUP_REMOVED lines=11> */
.L_x_72:
[----:B------:R-:W-:Y:S05]  /*0710*/  BSYNC.RECONVERGENT B0 ;  /* 0x0000000000007941 */ /* 0x000fea0003800200 */
.L_x_71:
[----:B------:R-:W-:Y:S01]  /*0720*/  BAR.SYNC.DEFER_BLOCKING 0x0 ;  /* 0x0000000000007b1d */ /* 0x000fe20000010000 */
[----:B------:R-:W-:-:S09]  /*0730*/  UISETP.GT.U32.AND UP0, UPT, UR6, 0x3, UPT ;  /* 0x000000030600788c */ /* 0x000fd2000bf04070 */
[----:B------:R-:W-:Y:S05]  /*0740*/  BRA.U UP0, `(.L_x_73) ;  /* 0xfffffffd003c7547 */ /* 0x000fea000b83ffff */
.L_x_68:
        /* <DEDUP_REMOVED lines=9> */
[----:B------:R-:W1:Y:S04]  /*07e0*/  @!P0 LDS R11, [R16] ;  /* 0x00000000100b8984 */ /* 0x000e680000000800 */
[----:B0-----:R0:W-:Y:S04]  /*07f0*/  @!P0 STG.E desc[UR10][R6.64], R17 ;  /* 0x0000001106008986 */ /* 0x0011e8000c10190a */
[----:B-1----:R0:W-:Y:S01]  /*0800*/  @!P0 STG.E desc[UR10][R4.64], R11 ;  /* 0x0000000b04008986 */ /* 0x0021e2000c10190a */
[----:B------:R-:W-:Y:S05]  /*0810*/  @P1 EXIT ;  /* 0x000000000000194d */ /* 0x000fea0003800000 */
[----:B0-----:R-:W0:Y:S01]  /*0820*/  S2R R4, SR_TID.X ;  /* 0x0000000000047919 */ /* 0x001e220000002100 */
[C---:B------:R-:W-:Y:S01]  /*0830*/  IMAD.SHL.U32 R5, R0.reuse, 0x2, RZ ;  /* 0x0000000200057824 */ /* 0x040fe200078e00ff */
[----:B------:R-:W1:Y:S01]  /*0840*/  LDCU.64 UR4, c[0x0][0x380] ;  /* 0x00007000ff0477ac */ /* 0x000e620008000a00 */
[----:B------:R-:W-:Y:S01]  /*0850*/  IMAD.SHL.U32 R11, R0, 0x4, RZ ;  /* 0x00000004000b7824 */ /* 0x000fe200078e00ff */
[----:B------:R-:W2:Y:S01]  /*0860*/  LDS R9, [R9] ;  /* 0x0000000009097984 */ /* 0x000ea20000000800 */
[----:B------:R-:W-:Y:S01]  /*0870*/  IMAD R5, R5, UR9, RZ ;  /* 0x0000000905057c24 */ /* 0x000fe2000f8e02ff */
[----:B------:R-:W-:Y:S02]  /*0880*/  SHF.R.U32.HI R0, RZ, 0x1e, R0 ;  /* 0x0000001eff007819 */ /* 0x000fe40000011600 */
[----:B------:R-:W3:Y:S02]  /*0890*/  LDS R7, [R8] ;  /* 0x0000000008077984 */ /* 0x000ee40000000800 */
[----:B0-----:R-:W-:-:S05]  /*08a0*/  IADD3 R4, P0, PT, R5, R4, RZ ;  /* 0x0000000405047210 */ /* 0x001fca0007f1e0ff */
[----:B------:R-:W-:Y:S02]  /*08b0*/  IMAD.SHL.U32 R6, R4, 0x4, RZ ;  /* 0x0000000404067824 */ /* 0x000fe400078e00ff */
[----:B------:R-:W-:-:S03]  /*08c0*/  IMAD.X R5, RZ, RZ, RZ, P0 ;  /* 0x000000ffff057224 */ /* 0x000fc600000e06ff */
[----:B-1----:R-:W-:Y:S02]  /*08d0*/  IADD3 R6, P0, PT, R6, UR4, RZ ;  /* 0x0000000406067c10 */ /* 0x002fe4000ff1e0ff */
[----:B------:R-:W-:Y:S02]  /*08e0*/  SHF.L.U64.HI R5, R4, 0x2, R5 ;  /* 0x0000000204057819 */ /* 0x000fe40000010205 */
[----:B------:R-:W-:Y:S02]  /*08f0*/  IADD3 R4, P1, PT, R11, R6, RZ ;  /* 0x000000060b047210 */ /* 0x000fe40007f3e0ff */
[----:B------:R-:W-:-:S05]  /*0900*/  IADD3.X R5, PT, PT, R5, UR5, RZ, P0, !PT ;  /* 0x0000000505057c10 */ /* 0x000fca00087fe4ff */
[----:B------:R-:W-:-:S05]  /*0910*/  IMAD.X R5, R0, 0x1, R5, P1 ;  /* 0x0000000100057824 */ /* 0x000fca00008e0605 */
[----:B--2---:R-:W-:Y:S04]  /*0920*/  STG.E desc[UR10][R4.64], R9 ;  /* 0x0000000904007986 */ /* 0x004fe8000c10190a */
[----:B---3--:R-:W-:Y:S01]  /*0930*/  STG.E desc[UR10][R2.64], R7 ;  /* 0x0000000702007986 */ /* 0x008fe2000c10190a */
[----:B------:R-:W-:Y:S05]  /*0940*/  EXIT ;  /* 0x000000000000794d */ /* 0x000fea0003800000 */
.L_x_75:
        /* <DEDUP_REMOVED lines=11> */
.L_x_92:


//--------------------- .text.bitonic_sort_float_kernel --------------------------
	.section	.text.bitonic_sort_float_kernel,"ax",@progbits
	.align	128
        .global         bitonic_sort_float_kernel
        .type           bitonic_sort_float_kernel,@function
        .size           bitonic_sort_float_kernel,(.L_x_93 - bitonic_sort_float_kernel)
        .other          bitonic_sort_float_kernel,@"STO_CUDA_ENTRY STV_DEFAULT"
bitonic_sort_float_kernel:
.text.bitonic_sort_float_kernel:
        /* <DEDUP_REMOVED lines=40> */
.L_x_82:
        /* <DEDUP_REMOVED lines=9> */
.L_x_81:
        /* <DEDUP_REMOVED lines=9> */
[----:B0-----:R-:W-:-:S04]  /*03a0*/  FSETP.GT.AND P0, PT, R14, R21, PT ;  /* 0x000000150e00720b */ /* 0x001fc80003f04000 */
[----:B------:R-:W-:-:S04]  /*03b0*/  SEL R15, RZ, 0x1, !P0 ;  /* 0x00000001ff0f7807 */ /* 0x000fc80004000000 */
[----:B------:R-:W-:-:S13]  /*03c0*/  ISETP.NE.AND P0, PT, R15, R16, PT ;  /* 0x000000100f00720c */ /* 0x000fda0003f05270 */
[----:B------:R0:W-:Y:S04]  /*03d0*/  @!P0 STS [R10], R21 ;  /* 0x000000150a008388 */ /* 0x0001e80000000800 */
[----:B------:R0:W-:Y:S02]  /*03e0*/  @!P0 STS [R17], R14 ;  /* 0x0000000e11008388 */ /* 0x0001e40000000800 */
.L_x_78:
[----:B------:R-:W-:Y:S05]  /*03f0*/  BSYNC.RECONVERGENT B0 ;  /* 0x0000000000007941 */ /* 0x000fea0003800200 */
.L_x_77:
        /* <DEDUP_REMOVED lines=9> */
[----:B0-----:R-:W-:-:S04]  /*0490*/  FSETP.GT.AND P0, PT, R14, R21, PT ;  /* 0x000000150e00720b */ /* 0x001fc80003f04000 */
[----:B------:R-:W-:-:S04]  /*04a0*/  SEL R15, RZ, 0x1, !P0 ;  /* 0x00000001ff0f7807 */ /* 0x000fc80004000000 */
[----:B------:R-:W-:-:S13]  /*04b0*/  ISETP.NE.AND P0, PT, R15, R18, PT ;  /* 0x000000120f00720c */ /* 0x000fda0003f05270 */
[----:B------:R0:W-:Y:S04]  /*04c0*/  @!P0 STS [R0], R21 ;  /* 0x0000001500008388 */ /* 0x0001e80000000800 */
[----:B------:R0:W-:Y:S02]  /*04d0*/  @!P0 STS [R17], R14 ;  /* 0x0000000e11008388 */ /* 0x0001e40000000800 */
.L_x_80:
[----:B------:R-:W-:Y:S05]  /*04e0*/  BSYNC.RECONVERGENT B0 ;  /* 0x0000000000007941 */ /* 0x000fea0003800200 */
.L_x_79:
[----:B------:R-:W-:Y:S01]  /*04f0*/  BAR.SYNC.DEFER_BLOCKING 0x0 ;  /* 0x0000000000007b1d */ /* 0x000fe20000010000 */
[----:B------:R-:W-:-:S09]  /*0500*/  UISETP.GT.U32.AND UP0, UPT, UR7, 0x3, UPT ;  /* 0x000000030700788c */ /* 0x000fd2000bf04070 */
[----:B------:R-:W-:Y:S05]  /*0510*/  BRA.U UP0, `(.L_x_81) ;  /* 0xfffffffd007c7547 */ /* 0x000fea000b83ffff */
.L_x_76:
        /* <DEDUP_REMOVED lines=14> */
.L_x_83:
        /* <DEDUP_REMOVED lines=16> */
.L_x_93:


//--------------------- .nv.shared.topk_float_kernel --------------------------
	.section	.nv.shared.topk_float_kernel,"aw",@nobits
	.sectionflags	@""
	.align	16
	.zero		1024


//--------------------- .nv.shared.reserved.0     --------------------------
	.section	.nv.shared.reserved.0,"aw",@nobits
	.weak		__nv_reservedSMEM_offset_0_alias
	.size		__nv_reservedSMEM_offset_0_alias, 0, 64
	.other		__nv_reservedSMEM_offset_0_alias,@"STO_CUDA_RESERVED_SHARED STV_DEFAULT"
__nv_reservedSMEM_offset_0_alias:
	.zero		0
	.zero		64


//--------------------- .nv.shared.argsort_float_kernel --------------------------
	.section	.nv.shared.argsort_float_kernel,"aw",@nobits
	.sectionflags	@""
	.align	16
	.zero		1024


//--------------------- .nv.shared.argsort_init_indices_kernel --------------------------
	.section	.nv.shared.argsort_init_indices_kernel,"aw",@nobits
	.sectionflags	@""
	.align	16
	.zero		1024


//--------------------- .nv.shared.bitonic_sort_int32_kernel --------------------------
	.section	.nv.shared.bitonic_sort_int32_kernel,"aw",@nobits
	.sectionflags	@""
	.align	16
	.zero		1024


//--------------------- .nv.shared.radix_scatter_float_kernel --------------------------
	.section	.nv.shared.radix_scatter_float_kernel,"aw",@nobits
	.sectionflags	@""
	.align	16
	.zero		1024


//--------------------- .nv.shared.radix_prefix_sum_kernel --------------------------
	.section	.nv.shared.radix_prefix_sum_kernel,"aw",@nobits
	.sectionflags	@""
	.align	16
.nv.shared.radix_prefix_sum_kernel:
	.zero		2048


//--------------------- .nv.shared.radix_count_float_kernel --------------------------
	.section	.nv.shared.radix_count_float_kernel,"aw",@nobits
	.sectionflags	@""
	.align	16
.nv.shared.radix_count_float_kernel:
	.zero		2048


//--------------------- .nv.shared.bitonic_merge_float_kernel --------------------------
	.section	.nv.shared.bitonic_merge_float_kernel,"aw",@nobits
	.sectionflags	@""
	.align	16
	.zero		1024


//--------------------- .nv.shared.bitonic_sort_kv_float_kernel --------------------------
	.section	.nv.shared.bitonic_sort_kv_float_kernel,"aw",@nobits
	.sectionflags	@""
	.align	16
	.zero		1024


//--------------------- .nv.shared.bitonic_sort_float_kernel --------------------------
	.section	.nv.shared.bitonic_sort_float_kernel,"aw",@nobits
	.sectionflags	@""
	.align	16
	.zero		1024


//--------------------- .nv.constant0.topk_float_kernel --------------------------
	.section	.nv.constant0.topk_float_kernel,"a",@progbits
	.sectionflags	@""
	.align	4
.nv.constant0.topk_float_kernel:
	.zero		933


//--------------------- .nv.constant0.argsort_float_kernel --------------------------
	.section	.nv.constant0.argsort_float_kernel,"a",@progbits
	.sectionflags	@""
	.align	4
.nv.constant0.argsort_float_kernel:
	.zero		921


//--------------------- .nv.constant0.argsort_init_indices_kernel --------------------------
	.section	.nv.constant0.argsort_init_indices_kernel,"a",@progbits
	.sectionflags	@""
	.align	4
.nv.constant0.argsort_init_indices_kernel:
	.zero		912


//--------------------- .nv.constant0.bitonic_sort_int32_kernel --------------------------
	.section	.nv.constant0.bitonic_sort_int32_kernel,"a",@progbits
	.sectionflags	@""
	.align	4
.nv.constant0.bitonic_sort_int32_kernel:
	.zero		913


//--------------------- .nv.constant0.radix_scatter_float_kernel --------------------------
	.section	.nv.constant0.radix_scatter_float_kernel,"a",@progbits
	.sectionflags	@""
	.align	4
.nv.constant0.radix_scatter_float_kernel:
	.zero		940


//--------------------- .nv.constant0.radix_prefix_sum_kernel --------------------------
	.section	.nv.constant0.radix_prefix_sum_kernel,"a",@progbits
	.sectionflags	@""
	.align	4
.nv.constant0.radix_prefix_sum_kernel:
	.zero		904


//--------------------- .nv.constant0.radix_count_float_kernel --------------------------
	.section	.nv.constant0.radix_count_float_kernel,"a",@progbits
	.sectionflags	@""
	.align	4
.nv.constant0.radix_count_float_kernel:
	.zero		924


//--------------------- .nv.constant0.bitonic_merge_float_kernel --------------------------
	.section	.nv.constant0.bitonic_merge_float_kernel,"a",@progbits
	.sectionflags	@""
	.align	4
.nv.constant0.bitonic_merge_float_kernel:
	.zero		921


//--------------------- .nv.constant0.bitonic_sort_kv_float_kernel --------------------------
	.section	.nv.constant0.bitonic_sort_kv_float_kernel,"a",@progbits
	.sectionflags	@""
	.align	4
.nv.constant0.bitonic_sort_kv_float_kernel:
	.zero		921


//--------------------- .nv.constant0.bitonic_sort_float_kernel --------------------------
	.section	.nv.constant0.bitonic_sort_float_kernel,"a",@progbits
	.sectionflags	@""
	.align	4
.nv.constant0.bitonic_sort_float_kernel:
	.zero		913


//--------------------- SYMBOLS --------------------------

	.type		.nv.reservedSmem.offset0,@object
	.size		.nv.reservedSmem.offset0,0x4
	.type		.nv.reservedSmem.cap,@object
	.size		.nv.reservedSmem.cap,0x4
